//
// Generated by NVIDIA NVVM Compiler
//
// Compiler Build ID: CL-36424714
// Cuda compilation tools, release 13.0, V13.0.88
// Based on NVVM 20.0.0
//

.version 9.0
.target sm_100
.address_size 64

	// .globl	_Z13gqa_attentionPfS_S_S_

.visible .entry _Z13gqa_attentionPfS_S_S_(
	.param .u64 .ptr .align 1 _Z13gqa_attentionPfS_S_S__param_0,
	.param .u64 .ptr .align 1 _Z13gqa_attentionPfS_S_S__param_1,
	.param .u64 .ptr .align 1 _Z13gqa_attentionPfS_S_S__param_2,
	.param .u64 .ptr .align 1 _Z13gqa_attentionPfS_S_S__param_3
)
{
	.local .align 16 .b8 	__local_depot0[512];
	.reg .b64 	%SP;
	.reg .b64 	%SPL;
	.reg .pred 	%p<5>;
	.reg .b32 	%r<41>;
	.reg .b32 	%f<679>;
	.reg .b64 	%rd<42>;

	mov.u64 	%SPL, __local_depot0;
	ld.param.u64 	%rd20, [_Z13gqa_attentionPfS_S_S__param_0];
	ld.param.u64 	%rd21, [_Z13gqa_attentionPfS_S_S__param_1];
	cvta.to.global.u64 	%rd22, %rd21;
	cvta.to.global.u64 	%rd23, %rd20;
	add.u64 	%rd1, %SPL, 0;
	mov.u32 	%r11, %ctaid.x;
	mov.f32 	%f136, 0f00000000;
	st.local.v4.f32 	[%rd1], {%f136, %f136, %f136, %f136};
	add.s64 	%rd39, %rd1, 16;
	st.local.v4.f32 	[%rd1+16], {%f136, %f136, %f136, %f136};
	st.local.v4.f32 	[%rd1+32], {%f136, %f136, %f136, %f136};
	st.local.v4.f32 	[%rd1+48], {%f136, %f136, %f136, %f136};
	st.local.v4.f32 	[%rd1+64], {%f136, %f136, %f136, %f136};
	st.local.v4.f32 	[%rd1+80], {%f136, %f136, %f136, %f136};
	st.local.v4.f32 	[%rd1+96], {%f136, %f136, %f136, %f136};
	st.local.v4.f32 	[%rd1+112], {%f136, %f136, %f136, %f136};
	st.local.v4.f32 	[%rd1+128], {%f136, %f136, %f136, %f136};
	st.local.v4.f32 	[%rd1+144], {%f136, %f136, %f136, %f136};
	st.local.v4.f32 	[%rd1+160], {%f136, %f136, %f136, %f136};
	st.local.v4.f32 	[%rd1+176], {%f136, %f136, %f136, %f136};
	st.local.v4.f32 	[%rd1+192], {%f136, %f136, %f136, %f136};
	st.local.v4.f32 	[%rd1+208], {%f136, %f136, %f136, %f136};
	st.local.v4.f32 	[%rd1+224], {%f136, %f136, %f136, %f136};
	st.local.v4.f32 	[%rd1+240], {%f136, %f136, %f136, %f136};
	st.local.v4.f32 	[%rd1+256], {%f136, %f136, %f136, %f136};
	st.local.v4.f32 	[%rd1+272], {%f136, %f136, %f136, %f136};
	st.local.v4.f32 	[%rd1+288], {%f136, %f136, %f136, %f136};
	st.local.v4.f32 	[%rd1+304], {%f136, %f136, %f136, %f136};
	st.local.v4.f32 	[%rd1+320], {%f136, %f136, %f136, %f136};
	st.local.v4.f32 	[%rd1+336], {%f136, %f136, %f136, %f136};
	st.local.v4.f32 	[%rd1+352], {%f136, %f136, %f136, %f136};
	st.local.v4.f32 	[%rd1+368], {%f136, %f136, %f136, %f136};
	st.local.v4.f32 	[%rd1+384], {%f136, %f136, %f136, %f136};
	st.local.v4.f32 	[%rd1+400], {%f136, %f136, %f136, %f136};
	st.local.v4.f32 	[%rd1+416], {%f136, %f136, %f136, %f136};
	st.local.v4.f32 	[%rd1+432], {%f136, %f136, %f136, %f136};
	st.local.v4.f32 	[%rd1+448], {%f136, %f136, %f136, %f136};
	st.local.v4.f32 	[%rd1+464], {%f136, %f136, %f136, %f136};
	st.local.v4.f32 	[%rd1+480], {%f136, %f136, %f136, %f136};
	st.local.v4.f32 	[%rd1+496], {%f136, %f136, %f136, %f136};
	shl.b32 	%r12, %r11, 6;
	and.b32  	%r1, %r12, 448;
	mul.wide.u32 	%rd25, %r12, 4;
	add.s64 	%rd26, %rd25, %rd23;
	add.s64 	%rd3, %rd26, 32;
	add.s64 	%rd4, %rd22, 32;
	mov.f32 	%f676, 0fFF800000;
	mov.b32 	%r37, 0;
$L__BB0_1:
	shl.b32 	%r14, %r37, 9;
	or.b32  	%r15, %r14, %r1;
	mul.wide.u32 	%rd27, %r15, 4;
	add.s64 	%rd37, %rd4, %rd27;
	mov.f32 	%f677, 0f00000000;
	mov.b32 	%r38, 0;
	mov.u64 	%rd38, %rd3;
$L__BB0_2:
	ld.global.f32 	%f138, [%rd38+-32];
	ld.global.f32 	%f139, [%rd37+-32];
	fma.rn.f32 	%f140, %f138, %f139, %f677;
	ld.global.f32 	%f141, [%rd38+-28];
	ld.global.f32 	%f142, [%rd37+-28];
	fma.rn.f32 	%f143, %f141, %f142, %f140;
	ld.global.f32 	%f144, [%rd38+-24];
	ld.global.f32 	%f145, [%rd37+-24];
	fma.rn.f32 	%f146, %f144, %f145, %f143;
	ld.global.f32 	%f147, [%rd38+-20];
	ld.global.f32 	%f148, [%rd37+-20];
	fma.rn.f32 	%f149, %f147, %f148, %f146;
	ld.global.f32 	%f150, [%rd38+-16];
	ld.global.f32 	%f151, [%rd37+-16];
	fma.rn.f32 	%f152, %f150, %f151, %f149;
	ld.global.f32 	%f153, [%rd38+-12];
	ld.global.f32 	%f154, [%rd37+-12];
	fma.rn.f32 	%f155, %f153, %f154, %f152;
	ld.global.f32 	%f156, [%rd38+-8];
	ld.global.f32 	%f157, [%rd37+-8];
	fma.rn.f32 	%f158, %f156, %f157, %f155;
	ld.global.f32 	%f159, [%rd38+-4];
	ld.global.f32 	%f160, [%rd37+-4];
	fma.rn.f32 	%f161, %f159, %f160, %f158;
	ld.global.f32 	%f162, [%rd38];
	ld.global.f32 	%f163, [%rd37];
	fma.rn.f32 	%f164, %f162, %f163, %f161;
	ld.global.f32 	%f165, [%rd38+4];
	ld.global.f32 	%f166, [%rd37+4];
	fma.rn.f32 	%f167, %f165, %f166, %f164;
	ld.global.f32 	%f168, [%rd38+8];
	ld.global.f32 	%f169, [%rd37+8];
	fma.rn.f32 	%f170, %f168, %f169, %f167;
	ld.global.f32 	%f171, [%rd38+12];
	ld.global.f32 	%f172, [%rd37+12];
	fma.rn.f32 	%f173, %f171, %f172, %f170;
	ld.global.f32 	%f174, [%rd38+16];
	ld.global.f32 	%f175, [%rd37+16];
	fma.rn.f32 	%f176, %f174, %f175, %f173;
	ld.global.f32 	%f177, [%rd38+20];
	ld.global.f32 	%f178, [%rd37+20];
	fma.rn.f32 	%f179, %f177, %f178, %f176;
	ld.global.f32 	%f180, [%rd38+24];
	ld.global.f32 	%f181, [%rd37+24];
	fma.rn.f32 	%f182, %f180, %f181, %f179;
	ld.global.f32 	%f183, [%rd38+28];
	ld.global.f32 	%f184, [%rd37+28];
	fma.rn.f32 	%f677, %f183, %f184, %f182;
	add.s32 	%r38, %r38, 16;
	add.s64 	%rd38, %rd38, 64;
	add.s64 	%rd37, %rd37, 64;
	setp.ne.s32 	%p1, %r38, 64;
	@%p1 bra 	$L__BB0_2;
	mul.f32 	%f185, %f677, 0f3E000000;
	mul.wide.u32 	%rd28, %r37, 4;
	add.s64 	%rd29, %rd1, %rd28;
	st.local.f32 	[%rd29], %f185;
	max.f32 	%f676, %f676, %f185;
	add.s32 	%r37, %r37, 1;
	setp.ne.s32 	%p2, %r37, 128;
	@%p2 bra 	$L__BB0_1;
	mov.f32 	%f678, 0f00000000;
	mov.b32 	%r39, 0;
$L__BB0_5:
	ld.local.v4.f32 	{%f187, %f188, %f189, %f190}, [%rd39+-16];
	sub.f32 	%f191, %f187, %f676;
	fma.rn.f32 	%f192, %f191, 0f3BBB989D, 0f3F000000;
	cvt.sat.f32.f32 	%f193, %f192;
	mov.f32 	%f194, 0f4B400001;
	mov.f32 	%f195, 0f437C0000;
	fma.rm.f32 	%f196, %f193, %f195, %f194;
	add.f32 	%f197, %f196, 0fCB40007F;
	neg.f32 	%f198, %f197;
	fma.rn.f32 	%f199, %f191, 0f3FB8AA3B, %f198;
	fma.rn.f32 	%f200, %f191, 0f32A57060, %f199;
	mov.b32 	%r17, %f196;
	shl.b32 	%r18, %r17, 23;
	mov.b32 	%f201, %r18;
	ex2.approx.ftz.f32 	%f202, %f200;
	mul.f32 	%f203, %f202, %f201;
	add.f32 	%f204, %f678, %f203;
	sub.f32 	%f205, %f188, %f676;
	fma.rn.f32 	%f206, %f205, 0f3BBB989D, 0f3F000000;
	cvt.sat.f32.f32 	%f207, %f206;
	fma.rm.f32 	%f208, %f207, %f195, %f194;
	add.f32 	%f209, %f208, 0fCB40007F;
	neg.f32 	%f210, %f209;
	fma.rn.f32 	%f211, %f205, 0f3FB8AA3B, %f210;
	fma.rn.f32 	%f212, %f205, 0f32A57060, %f211;
	mov.b32 	%r19, %f208;
	shl.b32 	%r20, %r19, 23;
	mov.b32 	%f213, %r20;
	ex2.approx.ftz.f32 	%f214, %f212;
	mul.f32 	%f215, %f214, %f213;
	add.f32 	%f216, %f204, %f215;
	sub.f32 	%f217, %f189, %f676;
	fma.rn.f32 	%f218, %f217, 0f3BBB989D, 0f3F000000;
	cvt.sat.f32.f32 	%f219, %f218;
	fma.rm.f32 	%f220, %f219, %f195, %f194;
	add.f32 	%f221, %f220, 0fCB40007F;
	neg.f32 	%f222, %f221;
	fma.rn.f32 	%f223, %f217, 0f3FB8AA3B, %f222;
	fma.rn.f32 	%f224, %f217, 0f32A57060, %f223;
	mov.b32 	%r21, %f220;
	shl.b32 	%r22, %r21, 23;
	mov.b32 	%f225, %r22;
	ex2.approx.ftz.f32 	%f226, %f224;
	mul.f32 	%f227, %f226, %f225;
	add.f32 	%f228, %f216, %f227;
	sub.f32 	%f229, %f190, %f676;
	fma.rn.f32 	%f230, %f229, 0f3BBB989D, 0f3F000000;
	cvt.sat.f32.f32 	%f231, %f230;
	fma.rm.f32 	%f232, %f231, %f195, %f194;
	add.f32 	%f233, %f232, 0fCB40007F;
	neg.f32 	%f234, %f233;
	fma.rn.f32 	%f235, %f229, 0f3FB8AA3B, %f234;
	fma.rn.f32 	%f236, %f229, 0f32A57060, %f235;
	mov.b32 	%r23, %f232;
	shl.b32 	%r24, %r23, 23;
	mov.b32 	%f237, %r24;
	ex2.approx.ftz.f32 	%f238, %f236;
	mul.f32 	%f239, %f238, %f237;
	st.local.v4.f32 	[%rd39+-16], {%f203, %f215, %f227, %f239};
	add.f32 	%f240, %f228, %f239;
	ld.local.v4.f32 	{%f241, %f242, %f243, %f244}, [%rd39];
	sub.f32 	%f245, %f241, %f676;
	fma.rn.f32 	%f246, %f245, 0f3BBB989D, 0f3F000000;
	cvt.sat.f32.f32 	%f247, %f246;
	fma.rm.f32 	%f248, %f247, %f195, %f194;
	add.f32 	%f249, %f248, 0fCB40007F;
	neg.f32 	%f250, %f249;
	fma.rn.f32 	%f251, %f245, 0f3FB8AA3B, %f250;
	fma.rn.f32 	%f252, %f245, 0f32A57060, %f251;
	mov.b32 	%r25, %f248;
	shl.b32 	%r26, %r25, 23;
	mov.b32 	%f253, %r26;
	ex2.approx.ftz.f32 	%f254, %f252;
	mul.f32 	%f255, %f254, %f253;
	add.f32 	%f256, %f240, %f255;
	sub.f32 	%f257, %f242, %f676;
	fma.rn.f32 	%f258, %f257, 0f3BBB989D, 0f3F000000;
	cvt.sat.f32.f32 	%f259, %f258;
	fma.rm.f32 	%f260, %f259, %f195, %f194;
	add.f32 	%f261, %f260, 0fCB40007F;
	neg.f32 	%f262, %f261;
	fma.rn.f32 	%f263, %f257, 0f3FB8AA3B, %f262;
	fma.rn.f32 	%f264, %f257, 0f32A57060, %f263;
	mov.b32 	%r27, %f260;
	shl.b32 	%r28, %r27, 23;
	mov.b32 	%f265, %r28;
	ex2.approx.ftz.f32 	%f266, %f264;
	mul.f32 	%f267, %f266, %f265;
	add.f32 	%f268, %f256, %f267;
	sub.f32 	%f269, %f243, %f676;
	fma.rn.f32 	%f270, %f269, 0f3BBB989D, 0f3F000000;
	cvt.sat.f32.f32 	%f271, %f270;
	fma.rm.f32 	%f272, %f271, %f195, %f194;
	add.f32 	%f273, %f272, 0fCB40007F;
	neg.f32 	%f274, %f273;
	fma.rn.f32 	%f275, %f269, 0f3FB8AA3B, %f274;
	fma.rn.f32 	%f276, %f269, 0f32A57060, %f275;
	mov.b32 	%r29, %f272;
	shl.b32 	%r30, %r29, 23;
	mov.b32 	%f277, %r30;
	ex2.approx.ftz.f32 	%f278, %f276;
	mul.f32 	%f279, %f278, %f277;
	add.f32 	%f280, %f268, %f279;
	sub.f32 	%f281, %f244, %f676;
	fma.rn.f32 	%f282, %f281, 0f3BBB989D, 0f3F000000;
	cvt.sat.f32.f32 	%f283, %f282;
	fma.rm.f32 	%f284, %f283, %f195, %f194;
	add.f32 	%f285, %f284, 0fCB40007F;
	neg.f32 	%f286, %f285;
	fma.rn.f32 	%f287, %f281, 0f3FB8AA3B, %f286;
	fma.rn.f32 	%f288, %f281, 0f32A57060, %f287;
	mov.b32 	%r31, %f284;
	shl.b32 	%r32, %r31, 23;
	mov.b32 	%f289, %r32;
	ex2.approx.ftz.f32 	%f290, %f288;
	mul.f32 	%f291, %f290, %f289;
	st.local.v4.f32 	[%rd39], {%f255, %f267, %f279, %f291};
	add.f32 	%f678, %f280, %f291;
	add.s32 	%r39, %r39, 8;
	add.s64 	%rd39, %rd39, 32;
	setp.ne.s32 	%p3, %r39, 128;
	@%p3 bra 	$L__BB0_5;
	ld.param.u64 	%rd36, [_Z13gqa_attentionPfS_S_S__param_3];
	ld.param.u64 	%rd35, [_Z13gqa_attentionPfS_S_S__param_2];
	ld.local.v4.f32 	{%f292, %f293, %f294, %f295}, [%rd1];
	div.rn.f32 	%f7, %f292, %f678;
	div.rn.f32 	%f8, %f293, %f678;
	div.rn.f32 	%f9, %f294, %f678;
	div.rn.f32 	%f10, %f295, %f678;
	st.local.v4.f32 	[%rd1], {%f7, %f8, %f9, %f10};
	ld.local.v4.f32 	{%f296, %f297, %f298, %f299}, [%rd1+16];
	div.rn.f32 	%f11, %f296, %f678;
	div.rn.f32 	%f12, %f297, %f678;
	div.rn.f32 	%f13, %f298, %f678;
	div.rn.f32 	%f14, %f299, %f678;
	st.local.v4.f32 	[%rd1+16], {%f11, %f12, %f13, %f14};
	ld.local.v4.f32 	{%f300, %f301, %f302, %f303}, [%rd1+32];
	div.rn.f32 	%f15, %f300, %f678;
	div.rn.f32 	%f16, %f301, %f678;
	div.rn.f32 	%f17, %f302, %f678;
	div.rn.f32 	%f18, %f303, %f678;
	st.local.v4.f32 	[%rd1+32], {%f15, %f16, %f17, %f18};
	ld.local.v4.f32 	{%f304, %f305, %f306, %f307}, [%rd1+48];
	div.rn.f32 	%f19, %f304, %f678;
	div.rn.f32 	%f20, %f305, %f678;
	div.rn.f32 	%f21, %f306, %f678;
	div.rn.f32 	%f22, %f307, %f678;
	st.local.v4.f32 	[%rd1+48], {%f19, %f20, %f21, %f22};
	ld.local.v4.f32 	{%f308, %f309, %f310, %f311}, [%rd1+64];
	div.rn.f32 	%f23, %f308, %f678;
	div.rn.f32 	%f24, %f309, %f678;
	div.rn.f32 	%f25, %f310, %f678;
	div.rn.f32 	%f26, %f311, %f678;
	st.local.v4.f32 	[%rd1+64], {%f23, %f24, %f25, %f26};
	ld.local.v4.f32 	{%f312, %f313, %f314, %f315}, [%rd1+80];
	div.rn.f32 	%f27, %f312, %f678;
	div.rn.f32 	%f28, %f313, %f678;
	div.rn.f32 	%f29, %f314, %f678;
	div.rn.f32 	%f30, %f315, %f678;
	st.local.v4.f32 	[%rd1+80], {%f27, %f28, %f29, %f30};
	ld.local.v4.f32 	{%f316, %f317, %f318, %f319}, [%rd1+96];
	div.rn.f32 	%f31, %f316, %f678;
	div.rn.f32 	%f32, %f317, %f678;
	div.rn.f32 	%f33, %f318, %f678;
	div.rn.f32 	%f34, %f319, %f678;
	st.local.v4.f32 	[%rd1+96], {%f31, %f32, %f33, %f34};
	ld.local.v4.f32 	{%f320, %f321, %f322, %f323}, [%rd1+112];
	div.rn.f32 	%f35, %f320, %f678;
	div.rn.f32 	%f36, %f321, %f678;
	div.rn.f32 	%f37, %f322, %f678;
	div.rn.f32 	%f38, %f323, %f678;
	st.local.v4.f32 	[%rd1+112], {%f35, %f36, %f37, %f38};
	ld.local.v4.f32 	{%f324, %f325, %f326, %f327}, [%rd1+128];
	div.rn.f32 	%f39, %f324, %f678;
	div.rn.f32 	%f40, %f325, %f678;
	div.rn.f32 	%f41, %f326, %f678;
	div.rn.f32 	%f42, %f327, %f678;
	st.local.v4.f32 	[%rd1+128], {%f39, %f40, %f41, %f42};
	ld.local.v4.f32 	{%f328, %f329, %f330, %f331}, [%rd1+144];
	div.rn.f32 	%f43, %f328, %f678;
	div.rn.f32 	%f44, %f329, %f678;
	div.rn.f32 	%f45, %f330, %f678;
	div.rn.f32 	%f46, %f331, %f678;
	st.local.v4.f32 	[%rd1+144], {%f43, %f44, %f45, %f46};
	ld.local.v4.f32 	{%f332, %f333, %f334, %f335}, [%rd1+160];
	div.rn.f32 	%f47, %f332, %f678;
	div.rn.f32 	%f48, %f333, %f678;
	div.rn.f32 	%f49, %f334, %f678;
	div.rn.f32 	%f50, %f335, %f678;
	st.local.v4.f32 	[%rd1+160], {%f47, %f48, %f49, %f50};
	ld.local.v4.f32 	{%f336, %f337, %f338, %f339}, [%rd1+176];
	div.rn.f32 	%f51, %f336, %f678;
	div.rn.f32 	%f52, %f337, %f678;
	div.rn.f32 	%f53, %f338, %f678;
	div.rn.f32 	%f54, %f339, %f678;
	st.local.v4.f32 	[%rd1+176], {%f51, %f52, %f53, %f54};
	ld.local.v4.f32 	{%f340, %f341, %f342, %f343}, [%rd1+192];
	div.rn.f32 	%f55, %f340, %f678;
	div.rn.f32 	%f56, %f341, %f678;
	div.rn.f32 	%f57, %f342, %f678;
	div.rn.f32 	%f58, %f343, %f678;
	st.local.v4.f32 	[%rd1+192], {%f55, %f56, %f57, %f58};
	ld.local.v4.f32 	{%f344, %f345, %f346, %f347}, [%rd1+208];
	div.rn.f32 	%f59, %f344, %f678;
	div.rn.f32 	%f60, %f345, %f678;
	div.rn.f32 	%f61, %f346, %f678;
	div.rn.f32 	%f62, %f347, %f678;
	st.local.v4.f32 	[%rd1+208], {%f59, %f60, %f61, %f62};
	ld.local.v4.f32 	{%f348, %f349, %f350, %f351}, [%rd1+224];
	div.rn.f32 	%f63, %f348, %f678;
	div.rn.f32 	%f64, %f349, %f678;
	div.rn.f32 	%f65, %f350, %f678;
	div.rn.f32 	%f66, %f351, %f678;
	st.local.v4.f32 	[%rd1+224], {%f63, %f64, %f65, %f66};
	ld.local.v4.f32 	{%f352, %f353, %f354, %f355}, [%rd1+240];
	div.rn.f32 	%f67, %f352, %f678;
	div.rn.f32 	%f68, %f353, %f678;
	div.rn.f32 	%f69, %f354, %f678;
	div.rn.f32 	%f70, %f355, %f678;
	st.local.v4.f32 	[%rd1+240], {%f67, %f68, %f69, %f70};
	ld.local.v4.f32 	{%f356, %f357, %f358, %f359}, [%rd1+256];
	div.rn.f32 	%f71, %f356, %f678;
	div.rn.f32 	%f72, %f357, %f678;
	div.rn.f32 	%f73, %f358, %f678;
	div.rn.f32 	%f74, %f359, %f678;
	st.local.v4.f32 	[%rd1+256], {%f71, %f72, %f73, %f74};
	ld.local.v4.f32 	{%f360, %f361, %f362, %f363}, [%rd1+272];
	div.rn.f32 	%f75, %f360, %f678;
	div.rn.f32 	%f76, %f361, %f678;
	div.rn.f32 	%f77, %f362, %f678;
	div.rn.f32 	%f78, %f363, %f678;
	st.local.v4.f32 	[%rd1+272], {%f75, %f76, %f77, %f78};
	ld.local.v4.f32 	{%f364, %f365, %f366, %f367}, [%rd1+288];
	div.rn.f32 	%f79, %f364, %f678;
	div.rn.f32 	%f80, %f365, %f678;
	div.rn.f32 	%f81, %f366, %f678;
	div.rn.f32 	%f82, %f367, %f678;
	st.local.v4.f32 	[%rd1+288], {%f79, %f80, %f81, %f82};
	ld.local.v4.f32 	{%f368, %f369, %f370, %f371}, [%rd1+304];
	div.rn.f32 	%f83, %f368, %f678;
	div.rn.f32 	%f84, %f369, %f678;
	div.rn.f32 	%f85, %f370, %f678;
	div.rn.f32 	%f86, %f371, %f678;
	st.local.v4.f32 	[%rd1+304], {%f83, %f84, %f85, %f86};
	ld.local.v4.f32 	{%f372, %f373, %f374, %f375}, [%rd1+320];
	div.rn.f32 	%f87, %f372, %f678;
	div.rn.f32 	%f88, %f373, %f678;
	div.rn.f32 	%f89, %f374, %f678;
	div.rn.f32 	%f90, %f375, %f678;
	st.local.v4.f32 	[%rd1+320], {%f87, %f88, %f89, %f90};
	ld.local.v4.f32 	{%f376, %f377, %f378, %f379}, [%rd1+336];
	div.rn.f32 	%f91, %f376, %f678;
	div.rn.f32 	%f92, %f377, %f678;
	div.rn.f32 	%f93, %f378, %f678;
	div.rn.f32 	%f94, %f379, %f678;
	st.local.v4.f32 	[%rd1+336], {%f91, %f92, %f93, %f94};
	ld.local.v4.f32 	{%f380, %f381, %f382, %f383}, [%rd1+352];
	div.rn.f32 	%f95, %f380, %f678;
	div.rn.f32 	%f96, %f381, %f678;
	div.rn.f32 	%f97, %f382, %f678;
	div.rn.f32 	%f98, %f383, %f678;
	st.local.v4.f32 	[%rd1+352], {%f95, %f96, %f97, %f98};
	ld.local.v4.f32 	{%f384, %f385, %f386, %f387}, [%rd1+368];
	div.rn.f32 	%f99, %f384, %f678;
	div.rn.f32 	%f100, %f385, %f678;
	div.rn.f32 	%f101, %f386, %f678;
	div.rn.f32 	%f102, %f387, %f678;
	st.local.v4.f32 	[%rd1+368], {%f99, %f100, %f101, %f102};
	ld.local.v4.f32 	{%f388, %f389, %f390, %f391}, [%rd1+384];
	div.rn.f32 	%f103, %f388, %f678;
	div.rn.f32 	%f104, %f389, %f678;
	div.rn.f32 	%f105, %f390, %f678;
	div.rn.f32 	%f106, %f391, %f678;
	st.local.v4.f32 	[%rd1+384], {%f103, %f104, %f105, %f106};
	ld.local.v4.f32 	{%f392, %f393, %f394, %f395}, [%rd1+400];
	div.rn.f32 	%f107, %f392, %f678;
	div.rn.f32 	%f108, %f393, %f678;
	div.rn.f32 	%f109, %f394, %f678;
	div.rn.f32 	%f110, %f395, %f678;
	st.local.v4.f32 	[%rd1+400], {%f107, %f108, %f109, %f110};
	ld.local.v4.f32 	{%f396, %f397, %f398, %f399}, [%rd1+416];
	div.rn.f32 	%f111, %f396, %f678;
	div.rn.f32 	%f112, %f397, %f678;
	div.rn.f32 	%f113, %f398, %f678;
	div.rn.f32 	%f114, %f399, %f678;
	st.local.v4.f32 	[%rd1+416], {%f111, %f112, %f113, %f114};
	ld.local.v4.f32 	{%f400, %f401, %f402, %f403}, [%rd1+432];
	div.rn.f32 	%f115, %f400, %f678;
	div.rn.f32 	%f116, %f401, %f678;
	div.rn.f32 	%f117, %f402, %f678;
	div.rn.f32 	%f118, %f403, %f678;
	ld.local.v4.f32 	{%f404, %f405, %f406, %f407}, [%rd1+448];
	div.rn.f32 	%f119, %f404, %f678;
	div.rn.f32 	%f120, %f405, %f678;
	div.rn.f32 	%f121, %f406, %f678;
	div.rn.f32 	%f122, %f407, %f678;
	ld.local.v4.f32 	{%f408, %f409, %f410, %f411}, [%rd1+464];
	div.rn.f32 	%f123, %f408, %f678;
	div.rn.f32 	%f124, %f409, %f678;
	div.rn.f32 	%f125, %f410, %f678;
	div.rn.f32 	%f126, %f411, %f678;
	ld.local.v4.f32 	{%f412, %f413, %f414, %f415}, [%rd1+480];
	div.rn.f32 	%f127, %f412, %f678;
	div.rn.f32 	%f128, %f413, %f678;
	div.rn.f32 	%f129, %f414, %f678;
	div.rn.f32 	%f130, %f415, %f678;
	ld.local.v4.f32 	{%f416, %f417, %f418, %f419}, [%rd1+496];
	div.rn.f32 	%f131, %f416, %f678;
	div.rn.f32 	%f132, %f417, %f678;
	div.rn.f32 	%f133, %f418, %f678;
	div.rn.f32 	%f134, %f419, %f678;
	cvta.to.global.u64 	%rd30, %rd36;
	mov.u32 	%r34, %ctaid.x;
	shl.b32 	%r35, %r34, 6;
	mul.wide.u32 	%rd31, %r35, 4;
	add.s64 	%rd41, %rd30, %rd31;
	and.b32  	%r36, %r35, 448;
	mul.wide.u32 	%rd32, %r36, 4;
	cvta.to.global.u64 	%rd33, %rd35;
	add.s64 	%rd34, %rd32, %rd33;
	add.s64 	%rd40, %rd34, 131072;
	mov.b32 	%r40, 0;
$L__BB0_7:
	ld.global.f32 	%f420, [%rd40+-131072];
	fma.rn.f32 	%f421, %f420, %f7, 0f00000000;
	ld.global.f32 	%f422, [%rd40+-129024];
	fma.rn.f32 	%f423, %f422, %f8, %f421;
	ld.global.f32 	%f424, [%rd40+-126976];
	fma.rn.f32 	%f425, %f424, %f9, %f423;
	ld.global.f32 	%f426, [%rd40+-124928];
	fma.rn.f32 	%f427, %f426, %f10, %f425;
	ld.global.f32 	%f428, [%rd40+-122880];
	fma.rn.f32 	%f429, %f428, %f11, %f427;
	ld.global.f32 	%f430, [%rd40+-120832];
	fma.rn.f32 	%f431, %f430, %f12, %f429;
	ld.global.f32 	%f432, [%rd40+-118784];
	fma.rn.f32 	%f433, %f432, %f13, %f431;
	ld.global.f32 	%f434, [%rd40+-116736];
	fma.rn.f32 	%f435, %f434, %f14, %f433;
	ld.global.f32 	%f436, [%rd40+-114688];
	fma.rn.f32 	%f437, %f436, %f15, %f435;
	ld.global.f32 	%f438, [%rd40+-112640];
	fma.rn.f32 	%f439, %f438, %f16, %f437;
	ld.global.f32 	%f440, [%rd40+-110592];
	fma.rn.f32 	%f441, %f440, %f17, %f439;
	ld.global.f32 	%f442, [%rd40+-108544];
	fma.rn.f32 	%f443, %f442, %f18, %f441;
	ld.global.f32 	%f444, [%rd40+-106496];
	fma.rn.f32 	%f445, %f444, %f19, %f443;
	ld.global.f32 	%f446, [%rd40+-104448];
	fma.rn.f32 	%f447, %f446, %f20, %f445;
	ld.global.f32 	%f448, [%rd40+-102400];
	fma.rn.f32 	%f449, %f448, %f21, %f447;
	ld.global.f32 	%f450, [%rd40+-100352];
	fma.rn.f32 	%f451, %f450, %f22, %f449;
	ld.global.f32 	%f452, [%rd40+-98304];
	fma.rn.f32 	%f453, %f452, %f23, %f451;
	ld.global.f32 	%f454, [%rd40+-96256];
	fma.rn.f32 	%f455, %f454, %f24, %f453;
	ld.global.f32 	%f456, [%rd40+-94208];
	fma.rn.f32 	%f457, %f456, %f25, %f455;
	ld.global.f32 	%f458, [%rd40+-92160];
	fma.rn.f32 	%f459, %f458, %f26, %f457;
	ld.global.f32 	%f460, [%rd40+-90112];
	fma.rn.f32 	%f461, %f460, %f27, %f459;
	ld.global.f32 	%f462, [%rd40+-88064];
	fma.rn.f32 	%f463, %f462, %f28, %f461;
	ld.global.f32 	%f464, [%rd40+-86016];
	fma.rn.f32 	%f465, %f464, %f29, %f463;
	ld.global.f32 	%f466, [%rd40+-83968];
	fma.rn.f32 	%f467, %f466, %f30, %f465;
	ld.global.f32 	%f468, [%rd40+-81920];
	fma.rn.f32 	%f469, %f468, %f31, %f467;
	ld.global.f32 	%f470, [%rd40+-79872];
	fma.rn.f32 	%f471, %f470, %f32, %f469;
	ld.global.f32 	%f472, [%rd40+-77824];
	fma.rn.f32 	%f473, %f472, %f33, %f471;
	ld.global.f32 	%f474, [%rd40+-75776];
	fma.rn.f32 	%f475, %f474, %f34, %f473;
	ld.global.f32 	%f476, [%rd40+-73728];
	fma.rn.f32 	%f477, %f476, %f35, %f475;
	ld.global.f32 	%f478, [%rd40+-71680];
	fma.rn.f32 	%f479, %f478, %f36, %f477;
	ld.global.f32 	%f480, [%rd40+-69632];
	fma.rn.f32 	%f481, %f480, %f37, %f479;
	ld.global.f32 	%f482, [%rd40+-67584];
	fma.rn.f32 	%f483, %f482, %f38, %f481;
	ld.global.f32 	%f484, [%rd40+-65536];
	fma.rn.f32 	%f485, %f484, %f39, %f483;
	ld.global.f32 	%f486, [%rd40+-63488];
	fma.rn.f32 	%f487, %f486, %f40, %f485;
	ld.global.f32 	%f488, [%rd40+-61440];
	fma.rn.f32 	%f489, %f488, %f41, %f487;
	ld.global.f32 	%f490, [%rd40+-59392];
	fma.rn.f32 	%f491, %f490, %f42, %f489;
	ld.global.f32 	%f492, [%rd40+-57344];
	fma.rn.f32 	%f493, %f492, %f43, %f491;
	ld.global.f32 	%f494, [%rd40+-55296];
	fma.rn.f32 	%f495, %f494, %f44, %f493;
	ld.global.f32 	%f496, [%rd40+-53248];
	fma.rn.f32 	%f497, %f496, %f45, %f495;
	ld.global.f32 	%f498, [%rd40+-51200];
	fma.rn.f32 	%f499, %f498, %f46, %f497;
	ld.global.f32 	%f500, [%rd40+-49152];
	fma.rn.f32 	%f501, %f500, %f47, %f499;
	ld.global.f32 	%f502, [%rd40+-47104];
	fma.rn.f32 	%f503, %f502, %f48, %f501;
	ld.global.f32 	%f504, [%rd40+-45056];
	fma.rn.f32 	%f505, %f504, %f49, %f503;
	ld.global.f32 	%f506, [%rd40+-43008];
	fma.rn.f32 	%f507, %f506, %f50, %f505;
	ld.global.f32 	%f508, [%rd40+-40960];
	fma.rn.f32 	%f509, %f508, %f51, %f507;
	ld.global.f32 	%f510, [%rd40+-38912];
	fma.rn.f32 	%f511, %f510, %f52, %f509;
	ld.global.f32 	%f512, [%rd40+-36864];
	fma.rn.f32 	%f513, %f512, %f53, %f511;
	ld.global.f32 	%f514, [%rd40+-34816];
	fma.rn.f32 	%f515, %f514, %f54, %f513;
	ld.global.f32 	%f516, [%rd40+-32768];
	fma.rn.f32 	%f517, %f516, %f55, %f515;
	ld.global.f32 	%f518, [%rd40+-30720];
	fma.rn.f32 	%f519, %f518, %f56, %f517;
	ld.global.f32 	%f520, [%rd40+-28672];
	fma.rn.f32 	%f521, %f520, %f57, %f519;
	ld.global.f32 	%f522, [%rd40+-26624];
	fma.rn.f32 	%f523, %f522, %f58, %f521;
	ld.global.f32 	%f524, [%rd40+-24576];
	fma.rn.f32 	%f525, %f524, %f59, %f523;
	ld.global.f32 	%f526, [%rd40+-22528];
	fma.rn.f32 	%f527, %f526, %f60, %f525;
	ld.global.f32 	%f528, [%rd40+-20480];
	fma.rn.f32 	%f529, %f528, %f61, %f527;
	ld.global.f32 	%f530, [%rd40+-18432];
	fma.rn.f32 	%f531, %f530, %f62, %f529;
	ld.global.f32 	%f532, [%rd40+-16384];
	fma.rn.f32 	%f533, %f532, %f63, %f531;
	ld.global.f32 	%f534, [%rd40+-14336];
	fma.rn.f32 	%f535, %f534, %f64, %f533;
	ld.global.f32 	%f536, [%rd40+-12288];
	fma.rn.f32 	%f537, %f536, %f65, %f535;
	ld.global.f32 	%f538, [%rd40+-10240];
	fma.rn.f32 	%f539, %f538, %f66, %f537;
	ld.global.f32 	%f540, [%rd40+-8192];
	fma.rn.f32 	%f541, %f540, %f67, %f539;
	ld.global.f32 	%f542, [%rd40+-6144];
	fma.rn.f32 	%f543, %f542, %f68, %f541;
	ld.global.f32 	%f544, [%rd40+-4096];
	fma.rn.f32 	%f545, %f544, %f69, %f543;
	ld.global.f32 	%f546, [%rd40+-2048];
	fma.rn.f32 	%f547, %f546, %f70, %f545;
	ld.global.f32 	%f548, [%rd40];
	fma.rn.f32 	%f549, %f548, %f71, %f547;
	ld.global.f32 	%f550, [%rd40+2048];
	fma.rn.f32 	%f551, %f550, %f72, %f549;
	ld.global.f32 	%f552, [%rd40+4096];
	fma.rn.f32 	%f553, %f552, %f73, %f551;
	ld.global.f32 	%f554, [%rd40+6144];
	fma.rn.f32 	%f555, %f554, %f74, %f553;
	ld.global.f32 	%f556, [%rd40+8192];
	fma.rn.f32 	%f557, %f556, %f75, %f555;
	ld.global.f32 	%f558, [%rd40+10240];
	fma.rn.f32 	%f559, %f558, %f76, %f557;
	ld.global.f32 	%f560, [%rd40+12288];
	fma.rn.f32 	%f561, %f560, %f77, %f559;
	ld.global.f32 	%f562, [%rd40+14336];
	fma.rn.f32 	%f563, %f562, %f78, %f561;
	ld.global.f32 	%f564, [%rd40+16384];
	fma.rn.f32 	%f565, %f564, %f79, %f563;
	ld.global.f32 	%f566, [%rd40+18432];
	fma.rn.f32 	%f567, %f566, %f80, %f565;
	ld.global.f32 	%f568, [%rd40+20480];
	fma.rn.f32 	%f569, %f568, %f81, %f567;
	ld.global.f32 	%f570, [%rd40+22528];
	fma.rn.f32 	%f571, %f570, %f82, %f569;
	ld.global.f32 	%f572, [%rd40+24576];
	fma.rn.f32 	%f573, %f572, %f83, %f571;
	ld.global.f32 	%f574, [%rd40+26624];
	fma.rn.f32 	%f575, %f574, %f84, %f573;
	ld.global.f32 	%f576, [%rd40+28672];
	fma.rn.f32 	%f577, %f576, %f85, %f575;
	ld.global.f32 	%f578, [%rd40+30720];
	fma.rn.f32 	%f579, %f578, %f86, %f577;
	ld.global.f32 	%f580, [%rd40+32768];
	fma.rn.f32 	%f581, %f580, %f87, %f579;
	ld.global.f32 	%f582, [%rd40+34816];
	fma.rn.f32 	%f583, %f582, %f88, %f581;
	ld.global.f32 	%f584, [%rd40+36864];
	fma.rn.f32 	%f585, %f584, %f89, %f583;
	ld.global.f32 	%f586, [%rd40+38912];
	fma.rn.f32 	%f587, %f586, %f90, %f585;
	ld.global.f32 	%f588, [%rd40+40960];
	fma.rn.f32 	%f589, %f588, %f91, %f587;
	ld.global.f32 	%f590, [%rd40+43008];
	fma.rn.f32 	%f591, %f590, %f92, %f589;
	ld.global.f32 	%f592, [%rd40+45056];
	fma.rn.f32 	%f593, %f592, %f93, %f591;
	ld.global.f32 	%f594, [%rd40+47104];
	fma.rn.f32 	%f595, %f594, %f94, %f593;
	ld.global.f32 	%f596, [%rd40+49152];
	fma.rn.f32 	%f597, %f596, %f95, %f595;
	ld.global.f32 	%f598, [%rd40+51200];
	fma.rn.f32 	%f599, %f598, %f96, %f597;
	ld.global.f32 	%f600, [%rd40+53248];
	fma.rn.f32 	%f601, %f600, %f97, %f599;
	ld.global.f32 	%f602, [%rd40+55296];
	fma.rn.f32 	%f603, %f602, %f98, %f601;
	ld.global.f32 	%f604, [%rd40+57344];
	fma.rn.f32 	%f605, %f604, %f99, %f603;
	ld.global.f32 	%f606, [%rd40+59392];
	fma.rn.f32 	%f607, %f606, %f100, %f605;
	ld.global.f32 	%f608, [%rd40+61440];
	fma.rn.f32 	%f609, %f608, %f101, %f607;
	ld.global.f32 	%f610, [%rd40+63488];
	fma.rn.f32 	%f611, %f610, %f102, %f609;
	ld.global.f32 	%f612, [%rd40+65536];
	fma.rn.f32 	%f613, %f612, %f103, %f611;
	ld.global.f32 	%f614, [%rd40+67584];
	fma.rn.f32 	%f615, %f614, %f104, %f613;
	ld.global.f32 	%f616, [%rd40+69632];
	fma.rn.f32 	%f617, %f616, %f105, %f615;
	ld.global.f32 	%f618, [%rd40+71680];
	fma.rn.f32 	%f619, %f618, %f106, %f617;
	ld.global.f32 	%f620, [%rd40+73728];
	fma.rn.f32 	%f621, %f620, %f107, %f619;
	ld.global.f32 	%f622, [%rd40+75776];
	fma.rn.f32 	%f623, %f622, %f108, %f621;
	ld.global.f32 	%f624, [%rd40+77824];
	fma.rn.f32 	%f625, %f624, %f109, %f623;
	ld.global.f32 	%f626, [%rd40+79872];
	fma.rn.f32 	%f627, %f626, %f110, %f625;
	ld.global.f32 	%f628, [%rd40+81920];
	fma.rn.f32 	%f629, %f628, %f111, %f627;
	ld.global.f32 	%f630, [%rd40+83968];
	fma.rn.f32 	%f631, %f630, %f112, %f629;
	ld.global.f32 	%f632, [%rd40+86016];
	fma.rn.f32 	%f633, %f632, %f113, %f631;
	ld.global.f32 	%f634, [%rd40+88064];
	fma.rn.f32 	%f635, %f634, %f114, %f633;
	ld.global.f32 	%f636, [%rd40+90112];
	fma.rn.f32 	%f637, %f636, %f115, %f635;
	ld.global.f32 	%f638, [%rd40+92160];
	fma.rn.f32 	%f639, %f638, %f116, %f637;
	ld.global.f32 	%f640, [%rd40+94208];
	fma.rn.f32 	%f641, %f640, %f117, %f639;
	ld.global.f32 	%f642, [%rd40+96256];
	fma.rn.f32 	%f643, %f642, %f118, %f641;
	ld.global.f32 	%f644, [%rd40+98304];
	fma.rn.f32 	%f645, %f644, %f119, %f643;
	ld.global.f32 	%f646, [%rd40+100352];
	fma.rn.f32 	%f647, %f646, %f120, %f645;
	ld.global.f32 	%f648, [%rd40+102400];
	fma.rn.f32 	%f649, %f648, %f121, %f647;
	ld.global.f32 	%f650, [%rd40+104448];
	fma.rn.f32 	%f651, %f650, %f122, %f649;
	ld.global.f32 	%f652, [%rd40+106496];
	fma.rn.f32 	%f653, %f652, %f123, %f651;
	ld.global.f32 	%f654, [%rd40+108544];
	fma.rn.f32 	%f655, %f654, %f124, %f653;
	ld.global.f32 	%f656, [%rd40+110592];
	fma.rn.f32 	%f657, %f656, %f125, %f655;
	ld.global.f32 	%f658, [%rd40+112640];
	fma.rn.f32 	%f659, %f658, %f126, %f657;
	ld.global.f32 	%f660, [%rd40+114688];
	fma.rn.f32 	%f661, %f660, %f127, %f659;
	ld.global.f32 	%f662, [%rd40+116736];
	fma.rn.f32 	%f663, %f662, %f128, %f661;
	ld.global.f32 	%f664, [%rd40+118784];
	fma.rn.f32 	%f665, %f664, %f129, %f663;
	ld.global.f32 	%f666, [%rd40+120832];
	fma.rn.f32 	%f667, %f666, %f130, %f665;
	ld.global.f32 	%f668, [%rd40+122880];
	fma.rn.f32 	%f669, %f668, %f131, %f667;
	ld.global.f32 	%f670, [%rd40+124928];
	fma.rn.f32 	%f671, %f670, %f132, %f669;
	ld.global.f32 	%f672, [%rd40+126976];
	fma.rn.f32 	%f673, %f672, %f133, %f671;
	ld.global.f32 	%f674, [%rd40+129024];
	fma.rn.f32 	%f675, %f674, %f134, %f673;
	st.global.f32 	[%rd41], %f675;
	add.s32 	%r40, %r40, 1;
	add.s64 	%rd41, %rd41, 4;
	add.s64 	%rd40, %rd40, 4;
	setp.ne.s32 	%p4, %r40, 64;
	@%p4 bra 	$L__BB0_7;
	ret;

}


// ===== COMPILED SASS (sm_100) =====

	.target	sm_100

	.elftype	@"ET_EXEC"


//--------------------- .note.nv.tkinfo           --------------------------
	.section	.note.nv.tkinfo,"",@"SHT_NOTE"
	.sectionflags	@"SHF_NOTE_NV_TKINFO"
	.tkinfo
        /*0018*/ 	.word	0x00000002
        /*0030*/ 	.string	""
        /*0030*/ 	.string	"ptxas"
        /*0030*/ 	.string	"Cuda compilation tools, release 13.0, V13.0.88"
        /*0030*/ 	.string	"Build cuda_13.0.r13.0/compiler.36424714_0"
        /*0030*/ 	.string	"-arch sm_100 -m 64 "



//--------------------- .note.nv.cuinfo           --------------------------
	.section	.note.nv.cuinfo,"",@"SHT_NOTE"
	.sectionflags	@"SHF_NOTE_NV_CUINFO"
        /*0018*/ 	.short	0x0002
        /*001a*/ 	.short	0x0064
        /*001c*/ 	.short	0x0082
	.zero		2


//--------------------- .nv.info                  --------------------------
	.section	.nv.info,"",@"SHT_CUDA_INFO"
	.align	4


	//----- nvinfo : EIATTR_REGCOUNT
	.align		4
        /*0000*/ 	.byte	0x04, 0x2f
        /*0002*/ 	.short	(.L_1 - .L_0)
	.align		4
.L_0:
        /*0004*/ 	.word	index@(_Z13gqa_attentionPfS_S_S_)
        /*0008*/ 	.word	0x000000ff


	//----- nvinfo : EIATTR_FRAME_SIZE
	.align		4
.L_1:
        /*000c*/ 	.byte	0x04, 0x11
        /*000e*/ 	.short	(.L_3 - .L_2)
	.align		4
.L_2:
        /*0010*/ 	.word	index@($__internal_0_$__cuda_sm3x_div_rn_noftz_f32_slowpath)
        /*0014*/ 	.word	0x00000000


	//----- nvinfo : EIATTR_FRAME_SIZE
	.align		4
.L_3:
        /*0018*/ 	.byte	0x04, 0x11
        /*001a*/ 	.short	(.L_5 - .L_4)
	.align		4
.L_4:
        /*001c*/ 	.word	index@(_Z13gqa_attentionPfS_S_S_)
        /*0020*/ 	.word	0x00000000


	//----- nvinfo : EIATTR_MIN_STACK_SIZE
	.align		4
.L_5:
        /*0024*/ 	.byte	0x04, 0x12
        /*0026*/ 	.short	(.L_7 - .L_6)
	.align		4
.L_6:
        /*0028*/ 	.word	index@(_Z13gqa_attentionPfS_S_S_)
        /*002c*/ 	.word	0x00000000
.L_7:


//--------------------- .nv.compat                --------------------------
	.section	.nv.compat,"",@"SHT_CUDA_COMPAT_INFO"
	.align	4
        /*0000*/ 	.byte	0x02, 0x09, 0x00, 0x00, 0x02, 0x02, 0x01, 0x00, 0x02, 0x05, 0x05, 0x00, 0x03, 0x07, 0x01, 0x01
        /*0010*/ 	.byte	0x02, 0x03, 0x00, 0x00, 0x02, 0x06, 0x01, 0x00, 0x04, 0x0b, 0x08, 0x00, 0x01, 0x00, 0x00, 0x00
        /*0020*/ 	.byte	0x00, 0x00, 0x00, 0x00


//--------------------- .nv.info._Z13gqa_attentionPfS_S_S_ --------------------------
	.section	.nv.info._Z13gqa_attentionPfS_S_S_,"",@"SHT_CUDA_INFO"
	.sectionflags	@""
	.align	4


	//----- nvinfo : EIATTR_CUDA_API_VERSION
	.align		4
        /*0000*/ 	.byte	0x04, 0x37
        /*0002*/ 	.short	(.L_9 - .L_8)
.L_8:
        /*0004*/ 	.word	0x00000082


	//----- nvinfo : EIATTR_KPARAM_INFO
	.align		4
.L_9:
        /*0008*/ 	.byte	0x04, 0x17
        /*000a*/ 	.short	(.L_11 - .L_10)
.L_10:
        /*000c*/ 	.word	0x00000000
        /*0010*/ 	.short	0x0003
        /*0012*/ 	.short	0x0018
        /*0014*/ 	.byte	0x00, 0xf5, 0x21, 0x00


	//----- nvinfo : EIATTR_KPARAM_INFO
	.align		4
.L_11:
        /*0018*/ 	.byte	0x04, 0x17
        /*001a*/ 	.short	(.L_13 - .L_12)
.L_12:
        /*001c*/ 	.word	0x00000000
        /*0020*/ 	.short	0x0002
        /*0022*/ 	.short	0x0010
        /*0024*/ 	.byte	0x00, 0xf5, 0x21, 0x00


	//----- nvinfo : EIATTR_KPARAM_INFO
	.align		4
.L_13:
        /*0028*/ 	.byte	0x04, 0x17
        /*002a*/ 	.short	(.L_15 - .L_14)
.L_14:
        /*002c*/ 	.word	0x00000000
        /*0030*/ 	.short	0x0001
        /*0032*/ 	.short	0x0008
        /*0034*/ 	.byte	0x00, 0xf5, 0x21, 0x00


	//----- nvinfo : EIATTR_KPARAM_INFO
	.align		4
.L_15:
        /*0038*/ 	.byte	0x04, 0x17
        /*003a*/ 	.short	(.L_17 - .L_16)
.L_16:
        /*003c*/ 	.word	0x00000000
        /*0040*/ 	.short	0x0000
        /*0042*/ 	.short	0x0000
        /*0044*/ 	.byte	0x00, 0xf5, 0x21, 0x00


	//----- nvinfo : EIATTR_SPARSE_MMA_MASK
	.align		4
.L_17:
        /*0048*/ 	.byte	0x03, 0x50
        /*004a*/ 	.short	0x0000


	//----- nvinfo : EIATTR_MAXREG_COUNT
	.align		4
        /*004c*/ 	.byte	0x03, 0x1b
        /*004e*/ 	.short	0x00ff


	//----- nvinfo : EIATTR_MERCURY_ISA_VERSION
	.align		4
        /*0050*/ 	.byte	0x03, 0x5f
        /*0052*/ 	.short	0x0101


	//----- nvinfo : EIATTR_VRC_CTA_INIT_COUNT
	.align		4
        /*0054*/ 	.byte	0x02, 0x4a
	.zero		1
	.zero		1


	//----- nvinfo : EIATTR_EXIT_INSTR_OFFSETS
	.align		4
        /*0058*/ 	.byte	0x04, 0x1c
        /*005a*/ 	.short	(.L_19 - .L_18)


	//   ....[0]....
.L_18:
        /*005c*/ 	.word	0x0000c9e0


	//----- nvinfo : EIATTR_CRS_STACK_SIZE
	.align		4
.L_19:
        /*0060*/ 	.byte	0x04, 0x1e
        /*0062*/ 	.short	(.L_21 - .L_20)
.L_20:
        /*0064*/ 	.word	0x00000000


	//----- nvinfo : EIATTR_CBANK_PARAM_SIZE
	.align		4
.L_21:
        /*0068*/ 	.byte	0x03, 0x19
        /*006a*/ 	.short	0x0020


	//----- nvinfo : EIATTR_PARAM_CBANK
	.align		4
        /*006c*/ 	.byte	0x04, 0x0a
        /*006e*/ 	.short	(.L_23 - .L_22)
	.align		4
.L_22:
        /*0070*/ 	.word	index@(.nv.constant0._Z13gqa_attentionPfS_S_S_)
        /*0074*/ 	.short	0x0380
        /*0076*/ 	.short	0x0020


	//----- nvinfo : EIATTR_SW_WAR
	.align		4
.L_23:
        /*0078*/ 	.byte	0x04, 0x36
        /*007a*/ 	.short	(.L_25 - .L_24)
.L_24:
        /*007c*/ 	.word	0x00000008
.L_25:


//--------------------- .nv.callgraph             --------------------------
	.section	.nv.callgraph,"",@"SHT_CUDA_CALLGRAPH"
	.align	4
	.sectionentsize	8
	.align		4
        /*0000*/ 	.word	0x00000000
	.align		4
        /*0004*/ 	.word	0xffffffff
	.align		4
        /*0008*/ 	.word	0x00000000
	.align		4
        /*000c*/ 	.word	0xfffffffe
	.align		4
        /*0010*/ 	.word	0x00000000
	.align		4
        /*0014*/ 	.word	0xfffffffd
	.align		4
        /*0018*/ 	.word	0x00000000
	.align		4
        /*001c*/ 	.word	0xfffffffc


//--------------------- .text._Z13gqa_attentionPfS_S_S_ --------------------------
	.section	.text._Z13gqa_attentionPfS_S_S_,"ax",@progbits
	.align	128
        .global         _Z13gqa_attentionPfS_S_S_
        .type           _Z13gqa_attentionPfS_S_S_,@function
        .size           _Z13gqa_attentionPfS_S_S_,(.L_x_140 - _Z13gqa_attentionPfS_S_S_)
        .other          _Z13gqa_attentionPfS_S_S_,@"STO_CUDA_ENTRY STV_DEFAULT"
_Z13gqa_attentionPfS_S_S_:
.text._Z13gqa_attentionPfS_S_S_:
[----:B------:R-:W-:Y:S01]  /*0000*/  LDC R1, c[0x0][0x37c] ;  /* 0x0000df00ff017b82 */ /* 0x000fe20000000800 */
[----:B------:R-:W0:Y:S07]  /*0010*/  S2R R143, SR_CTAID.X ;  /* 0x00000000008f7919 */ /* 0x000e2e0000002500 */
[----:B------:R-:W1:Y:S01]  /*0020*/  LDC.64 R8, c[0x0][0x380] ;  /* 0x0000e000ff087b82 */ /* 0x000e620000000a00 */
[----:B------:R-:W2:Y:S01]  /*0030*/  LDCU.64 UR10, c[0x0][0x358] ;  /* 0x00006b00ff0a77ac */ /* 0x000ea20008000a00 */
[----:B------:R-:W3:Y:S01]  /*0040*/  LDCU.64 UR4, c[0x0][0x388] ;  /* 0x00007100ff0477ac */ /* 0x000ee20008000a00 */
[----:B------:R-:W-:-:S02]  /*0050*/  HFMA2 R2, -RZ, RZ, 0, 0 ;  /* 0x00000000ff027431 */ /* 0x000fc400000001ff */
[----:B------:R-:W-:Y:S02]  /*0060*/  HFMA2 R250, -RZ, RZ, 0, 0 ;  /* 0x00000000fffa7431 */ /* 0x000fe400000001ff */
[----:B------:R-:W-:Y:S02]  /*0070*/  HFMA2 R244, -RZ, RZ, 0, 0 ;  /* 0x00000000fff47431 */ /* 0x000fe400000001ff */
[----:B------:R-:W-:Y:S02]  /*0080*/  HFMA2 R238, -RZ, RZ, 0, 0 ;  /* 0x00000000ffee7431 */ /* 0x000fe400000001ff */
[----:B------:R-:W-:Y:S02]  /*0090*/  HFMA2 R232, -RZ, RZ, 0, 0 ;  /* 0x00000000ffe87431 */ /* 0x000fe400000001ff */
[----:B------:R-:W-:Y:S02]  /*00a0*/  HFMA2 R226, -RZ, RZ, 0, 0 ;  /* 0x00000000ffe27431 */ /* 0x000fe400000001ff */
[----:B------:R-:W-:-:S02]  /*00b0*/  HFMA2 R220, -RZ, RZ, 0, 0 ;  /* 0x00000000ffdc7431 */ /* 0x000fc400000001ff */
[----:B------:R-:W-:Y:S01]  /*00c0*/  HFMA2 R214, -RZ, RZ, 0, 0 ;  /* 0x00000000ffd67431 */ /* 0x000fe200000001ff */
[----:B0-----:R-:W-:-:S05]  /*00d0*/  SHF.L.U32 R143, R143, 0x6, RZ ;  /* 0x000000068f8f7819 */ /* 0x001fca00000006ff */
[----:B-1----:R-:W-:-:S04]  /*00e0*/  IMAD.WIDE.U32 R8, R143, 0x4, R8 ;  /* 0x000000048f087825 */ /* 0x002fc800078e0008 */
[----:B------:R-:W-:Y:S01]  /*00f0*/  HFMA2 R208, -RZ, RZ, 0, 0 ;  /* 0x00000000ffd07431 */ /* 0x000fe200000001ff */
[----:B---3--:R-:W-:Y:S01]  /*0100*/  UIADD3 UR4, UP0, UPT, UR4, 0x20, URZ ;  /* 0x0000002004047890 */ /* 0x008fe2000ff1e0ff */
[----:B------:R-:W-:Y:S01]  /*0110*/  HFMA2 R202, -RZ, RZ, 0, 0 ;  /* 0x00000000ffca7431 */ /* 0x000fe200000001ff */
[----:B--2---:R-:W5:Y:S01]  /*0120*/  LDG.E R0, desc[UR10][R8.64] ;  /* 0x0000000a08007981 */ /* 0x004f62000c1e1900 */
[----:B------:R-:W-:Y:S02]  /*0130*/  HFMA2 R196, -RZ, RZ, 0, 0 ;  /* 0x00000000ffc47431 */ /* 0x000fe400000001ff */
[----:B------:R-:W-:Y:S01]  /*0140*/  HFMA2 R186, -RZ, RZ, 0, 0 ;  /* 0x00000000ffba7431 */ /* 0x000fe200000001ff */
[----:B------:R-:W5:Y:S01]  /*0150*/  LDG.E R3, desc[UR10][R8.64+0x4] ;  /* 0x0000040a08037981 */ /* 0x000f62000c1e1900 */
[----:B------:R-:W-:Y:S02]  /*0160*/  HFMA2 R180, -RZ, RZ, 0, 0 ;  /* 0x00000000ffb47431 */ /* 0x000fe400000001ff */
[----:B------:R-:W-:Y:S01]  /*0170*/  HFMA2 R174, -RZ, RZ, 0, 0 ;  /* 0x00000000ffae7431 */ /* 0x000fe200000001ff */
[----:B------:R-:W5:Y:S01]  /*0180*/  LDG.E R19, desc[UR10][R8.64+0x8] ;  /* 0x0000080a08137981 */ /* 0x000f62000c1e1900 */
[----:B------:R-:W-:-:S02]  /*0190*/  HFMA2 R168, -RZ, RZ, 0, 0 ;  /* 0x00000000ffa87431 */ /* 0x000fc400000001ff */
[----:B------:R-:W-:Y:S01]  /*01a0*/  HFMA2 R162, -RZ, RZ, 0, 0 ;  /* 0x00000000ffa27431 */ /* 0x000fe200000001ff */
[----:B------:R-:W5:Y:S01]  /*01b0*/  LDG.E R21, desc[UR10][R8.64+0xc] ;  /* 0x00000c0a08157981 */ /* 0x000f62000c1e1900 */
        /* <DEDUP_REMOVED lines=36> */
[----:B------:R-:W-:-:S03]  /*0400*/  CS2R R6, SRZ ;  /* 0x0000000000067805 */ /* 0x000fc6000001ff00 */
[----:B------:R-:W5:Y:S01]  /*0410*/  LDG.E R47, desc[UR10][R8.64+0x40] ;  /* 0x0000400a082f7981 */ /* 0x000f62000c1e1900 */
[----:B------:R-:W-:-:S03]  /*0420*/  CS2R R4, SRZ ;  /* 0x0000000000047805 */ /* 0x000fc6000001ff00 */
[----:B------:R-:W5:Y:S01]  /*0430*/  LDG.E R49, desc[UR10][R8.64+0x44] ;  /* 0x0000440a08317981 */ /* 0x000f62000c1e1900 */
[----:B------:R-:W-:-:S03]  /*0440*/  CS2R R16, SRZ ;  /* 0x0000000000107805 */ /* 0x000fc6000001ff00 */
[----:B------:R-:W5:Y:S01]  /*0450*/  LDG.E R51, desc[UR10][R8.64+0x48] ;  /* 0x0000480a08337981 */ /* 0x000f62000c1e1900 */
[----:B------:R-:W-:-:S03]  /*0460*/  IMAD.MOV.U32 R18, RZ, RZ, RZ ;  /* 0x000000ffff127224 */ /* 0x000fc600078e00ff */
[----:B------:R-:W5:Y:S01]  /*0470*/  LDG.E R53, desc[UR10][R8.64+0x4c] ;  /* 0x00004c0a08357981 */ /* 0x000f62000c1e1900 */
[----:B------:R-:W-:-:S03]  /*0480*/  MOV R252, RZ ;  /* 0x000000ff00fc7202 */ /* 0x000fc60000000f00 */
        /* <DEDUP_REMOVED lines=86> */
[----:B------:R0:W5:Y:S01]  /*09f0*/  LDG.E R141, desc[UR10][R8.64+0xfc] ;  /* 0x0000fc0a088d7981 */ /* 0x000162000c1e1900 */
[----:B------:R-:W-:Y:S01]  /*0a00*/  MOV R116, RZ ;  /* 0x000000ff00747202 */ /* 0x000fe20000000f00 */
[----:B------:R-:W-:Y:S01]  /*0a10*/  IMAD.MOV.U32 R112, RZ, RZ, RZ ;  /* 0x000000ffff707224 */ /* 0x000fe200078e00ff */
[----:B------:R-:W-:Y:S01]  /*0a20*/  MOV R110, RZ ;  /* 0x000000ff006e7202 */ /* 0x000fe20000000f00 */
[----:B------:R-:W-:Y:S01]  /*0a30*/  IMAD.MOV.U32 R106, RZ, RZ, RZ ;  /* 0x000000ffff6a7224 */ /* 0x000fe200078e00ff */
[----:B------:R-:W-:Y:S01]  /*0a40*/  MOV R104, RZ ;  /* 0x000000ff00687202 */ /* 0x000fe20000000f00 */
[----:B------:R-:W-:Y:S01]  /*0a50*/  IMAD.MOV.U32 R100, RZ, RZ, RZ ;  /* 0x000000ffff647224 */ /* 0x000fe200078e00ff */
[----:B------:R-:W-:Y:S01]  /*0a60*/  MOV R98, RZ ;  /* 0x000000ff00627202 */ /* 0x000fe20000000f00 */
[----:B------:R-:W-:Y:S01]  /*0a70*/  IMAD.MOV.U32 R94, RZ, RZ, RZ ;  /* 0x000000ffff5e7224 */ /* 0x000fe200078e00ff */
[----:B------:R-:W-:Y:S01]  /*0a80*/  MOV R92, RZ ;  /* 0x000000ff005c7202 */ /* 0x000fe20000000f00 */
[----:B0-----:R-:W-:-:S02]  /*0a90*/  HFMA2 R8, -RZ, RZ, 0, 0 ;  /* 0x00000000ff087431 */ /* 0x001fc400000001ff */
        /* <DEDUP_REMOVED lines=23> */
[----:B------:R-:W-:-:S02]  /*0c10*/  MOV R20, RZ ;  /* 0x000000ff00147202 */ /* 0x000fc40000000f00 */
[----:B------:R-:W-:Y:S02]  /*0c20*/  CS2R R12, SRZ ;  /* 0x00000000000c7805 */ /* 0x000fe4000001ff00 */
[----:B------:R-:W-:Y:S01]  /*0c30*/  CS2R R10, SRZ ;  /* 0x00000000000a7805 */ /* 0x000fe2000001ff00 */
[----:B------:R-:W-:Y:S01]  /*0c40*/  IMAD.MOV.U32 R239, RZ, RZ, 0x10 ;  /* 0x00000010ffef7424 */ /* 0x000fe200078e00ff */
[----:B------:R-:W-:Y:S01]  /*0c50*/  MOV R9, 0xff800000 ;  /* 0xff80000000097802 */ /* 0x000fe20000000f00 */
[----:B------:R-:W-:Y:S01]  /*0c60*/  UIADD3.X UR5, UPT, UPT, URZ, UR5, URZ, UP0, !UPT ;  /* 0x00000005ff057290 */ /* 0x000fe200087fe4ff */
[----:B------:R-:W-:-:S11]  /*0c70*/  LOP3.LUT R143, R143, 0x1c0, RZ, 0xc0, !PT ;  /* 0x000001c08f8f7812 */ /* 0x000fd600078ec0ff */
.L_x_0:
[----:B------:R-:W-:Y:S01]  /*0c80*/  MOV R15, UR5 ;  /* 0x00000005000f7c02 */ /* 0x000fe20008000f00 */
[----:B------:R-:W-:Y:S01]  /*0c90*/  IMAD.U32 R14, RZ, RZ, UR4 ;  /* 0x00000004ff0e7e24 */ /* 0x000fe2000f8e00ff */
[----:B------:R-:W-:-:S05]  /*0ca0*/  LEA R145, R192, R143, 0x9 ;  /* 0x0000008fc0917211 */ /* 0x000fca00078e48ff */
[----:B------:R-:W-:-:S05]  /*0cb0*/  IMAD.WIDE.U32 R14, R145, 0x4, R14 ;  /* 0x00000004910e7825 */ /* 0x000fca00078e000e */
[----:B------:R-:W2:Y:S04]  /*0cc0*/  LDG.E R149, desc[UR10][R14.64+-0x20] ;  /* 0xffffe00a0e957981 */ /* 0x000ea8000c1e1900 */
[----:B------:R-:W3:Y:S04]  /*0cd0*/  LDG.E R151, desc[UR10][R14.64+-0x1c] ;  /* 0xffffe40a0e977981 */ /* 0x000ee8000c1e1900 */
[----:B------:R-:W4:Y:S04]  /*0ce0*/  LDG.E R153, desc[UR10][R14.64+-0x18] ;  /* 0xffffe80a0e997981 */ /* 0x000f28000c1e1900 */
        /* <DEDUP_REMOVED lines=47> */
[----:B------:R-:W4:Y:S01]  /*0fe0*/  LDG.E R235, desc[UR10][R14.64+0xac] ;  /* 0x0000ac0a0eeb7981 */ /* 0x000f22000c1e1900 */
[----:B--2--5:R-:W-:-:S04]  /*0ff0*/  FFMA R149, R0, R149, RZ ;  /* 0x0000009500957223 */ /* 0x024fc800000000ff */
[----:B---3--:R-:W-:Y:S02]  /*1000*/  FFMA R149, R3, R151, R149 ;  /* 0x0000009703957223 */ /* 0x008fe40000000095 */
[----:B------:R-:W2:Y:S02]  /*1010*/  LDG.E R151, desc[UR10][R14.64+0xc8] ;  /* 0x0000c80a0e977981 */ /* 0x000ea4000c1e1900 */
[----:B----4-:R-:W-:Y:S02]  /*1020*/  FFMA R149, R19, R153, R149 ;  /* 0x0000009913957223 */ /* 0x010fe40000000095 */
[----:B------:R-:W3:Y:S02]  /*1030*/  LDG.E R153, desc[UR10][R14.64+0xc4] ;  /* 0x0000c40a0e997981 */ /* 0x000ee4000c1e1900 */
[----:B------:R-:W-:Y:S02]  /*1040*/  FFMA R149, R21, R155, R149 ;  /* 0x0000009b15957223 */ /* 0x000fe40000000095 */
[----:B------:R-:W4:Y:S02]  /*1050*/  LDG.E R155, desc[UR10][R14.64+0xc0] ;  /* 0x0000c00a0e9b7981 */ /* 0x000f24000c1e1900 */
[----:B------:R-:W-:-:S02]  /*1060*/  FFMA R149, R23, R157, R149 ;  /* 0x0000009d17957223 */ /* 0x000fc40000000095 */
[----:B------:R-:W2:Y:S02]  /*1070*/  LDG.E R157, desc[UR10][R14.64+0xbc] ;  /* 0x0000bc0a0e9d7981 */ /* 0x000ea4000c1e1900 */
[----:B------:R-:W-:Y:S02]  /*1080*/  FFMA R149, R25, R159, R149 ;  /* 0x0000009f19957223 */ /* 0x000fe40000000095 */
        /* <DEDUP_REMOVED lines=10> */
[----:B------:R-:W3:Y:S02]  /*1130*/  LDG.E R149, desc[UR10][R14.64+0xcc] ;  /* 0x0000cc0a0e957981 */ /* 0x000ee4000c1e1900 */
[----:B------:R-:W-:Y:S02]  /*1140*/  FFMA R145, R37, R145, R147 ;  /* 0x0000009125917223 */ /* 0x000fe40000000093 */
[----:B------:R-:W3:Y:S02]  /*1150*/  LDG.E R147, desc[UR10][R14.64+0xd0] ;  /* 0x0000d00a0e937981 */ /* 0x000ee4000c1e1900 */
[----:B------:R-:W-:Y:S02]  /*1160*/  FFMA R247, R39, R194, R145 ;  /* 0x000000c227f77223 */ /* 0x000fe40000000091 */
[----:B------:R-:W3:Y:S04]  /*1170*/  LDG.E R145, desc[UR10][R14.64+0xd4] ;  /* 0x0000d40a0e917981 */ /* 0x000ee8000c1e1900 */
[----:B------:R0:W3:Y:S01]  /*1180*/  LDG.E R194, desc[UR10][R14.64+0xd8] ;  /* 0x0000d80a0ec27981 */ /* 0x0000e2000c1e1900 */
[----:B------:R-:W-:-:S04]  /*1190*/  FFMA R167, R41, R167, R247 ;  /* 0x000000a729a77223 */ /* 0x000fc800000000f7 */
        /* <DEDUP_REMOVED lines=9> */
[----:B0-----:R-:W-:-:S04]  /*1230*/  FFMA R14, R61, R187, R167 ;  /* 0x000000bb3d0e7223 */ /* 0x001fc800000000a7 */
        /* <DEDUP_REMOVED lines=20> */
[----:B------:R-:W-:Y:S01]  /*1380*/  FFMA R14, R103, R229, R14 ;  /* 0x000000e5670e7223 */ /* 0x000fe2000000000e */
[----:B------:R-:W-:-:S05]  /*1390*/  IMAD.SHL.U32 R15, R192, 0x4, RZ ;  /* 0x00000004c00f7824 */ /* 0x000fca00078e00ff */
[C---:B------:R-:W-:Y:S02]  /*13a0*/  ISETP.EQ.AND P2, PT, R15.reuse, 0x4, PT ;  /* 0x000000040f00780c */ /* 0x040fe40003f42270 */
[C---:B------:R-:W-:Y:S02]  /*13b0*/  ISETP.EQ.AND P4, PT, R15.reuse, 0x1fc, PT ;  /* 0x000001fc0f00780c */ /* 0x040fe40003f82270 */
[C---:B------:R-:W-:Y:S02]  /*13c0*/  ISETP.EQ.AND P3, PT, R15.reuse, RZ, PT ;  /* 0x000000ff0f00720c */ /* 0x040fe40003f62270 */
[C---:B------:R-:W-:Y:S02]  /*13d0*/  ISETP.EQ.AND P1, PT, R15.reuse, 0x8, PT ;  /* 0x000000080f00780c */ /* 0x040fe40003f22270 */
[C---:B------:R-:W-:Y:S02]  /*13e0*/  ISETP.EQ.AND P0, PT, R15.reuse, 0xc, PT ;  /* 0x0000000c0f00780c */ /* 0x040fe40003f02270 */
[----:B------:R-:W-:-:S02]  /*13f0*/  ISETP.EQ.AND P6, PT, R15, 0x10, PT ;  /* 0x000000100f00780c */ /* 0x000fc40003fc2270 */
[----:B------:R-:W-:Y:S01]  /*1400*/  ISETP.EQ.AND P5, PT, R15, 0x14, PT ;  /* 0x000000140f00780c */ /* 0x000fe20003fa2270 */
[----:B----4-:R-:W-:-:S04]  /*1410*/  FFMA R14, R105, R231, R14 ;  /* 0x000000e7690e7223 */ /* 0x010fc8000000000e */
[----:B------:R-:W-:-:S04]  /*1420*/  FFMA R14, R107, R233, R14 ;  /* 0x000000e96b0e7223 */ /* 0x000fc8000000000e */
[----:B------:R-:W-:-:S04]  /*1430*/  FFMA R14, R109, R241, R14 ;  /* 0x000000f16d0e7223 */ /* 0x000fc8000000000e */
[----:B------:R-:W-:-:S04]  /*1440*/  FFMA R14, R111, R245, R14 ;  /* 0x000000f56f0e7223 */ /* 0x000fc8000000000e */
[----:B------:R-:W-:-:S04]  /*1450*/  FFMA R14, R113, R243, R14 ;  /* 0x000000f3710e7223 */ /* 0x000fc8000000000e */
[----:B------:R-:W-:-:S04]  /*1460*/  FFMA R14, R115, R237, R14 ;  /* 0x000000ed730e7223 */ /* 0x000fc8000000000e */
[----:B------:R-:W-:-:S04]  /*1470*/  FFMA R14, R117, R235, R14 ;  /* 0x000000eb750e7223 */ /* 0x000fc8000000000e */
[----:B--2---:R-:W-:-:S04]  /*1480*/  FFMA R14, R119, R163, R14 ;  /* 0x000000a3770e7223 */ /* 0x004fc8000000000e */
[----:B------:R-:W-:-:S04]  /*1490*/  FFMA R14, R121, R161, R14 ;  /* 0x000000a1790e7223 */ /* 0x000fc8000000000e */
[----:B---3--:R-:W-:-:S04]  /*14a0*/  FFMA R14, R123, R159, R14 ;  /* 0x0000009f7b0e7223 */ /* 0x008fc8000000000e */
        /* <DEDUP_REMOVED lines=9> */
[----:B------:R-:W-:-:S04]  /*1540*/  FMUL R14, R14, 0.125 ;  /* 0x3e0000000e0e7820 */ /* 0x000fc80000400000 */
[--C-:B------:R-:W-:Y:S01]  /*1550*/  @P2 IMAD.MOV.U32 R5, RZ, RZ, R14.reuse ;  /* 0x000000ffff052224 */ /* 0x100fe200078e000e */
[C---:B------:R-:W-:Y:S02]  /*1560*/  ISETP.EQ.AND P2, PT, R15.reuse, 0x20, PT ;  /* 0x000000200f00780c */ /* 0x040fe40003f42270 */
[-C--:B------:R-:W-:Y:S02]  /*1570*/  @P4 MOV R7, R14.reuse ;  /* 0x0000000e00074202 */ /* 0x080fe40000000f00 */
[-C--:B------:R-:W-:Y:S02]  /*1580*/  @P3 MOV R6, R14.reuse ;  /* 0x0000000e00063202 */ /* 0x080fe40000000f00 */
[C---:B------:R-:W-:Y:S02]  /*1590*/  ISETP.EQ.AND P4, PT, R15.reuse, 0x18, PT ;  /* 0x000000180f00780c */ /* 0x040fe40003f82270 */
[----:B------:R-:W-:Y:S01]  /*15a0*/  ISETP.EQ.AND P3, PT, R15, 0x1c, PT ;  /* 0x0000001c0f00780c */ /* 0x000fe20003f62270 */
[----:B------:R-:W-:Y:S01]  /*15b0*/  @P6 IMAD.MOV.U32 R17, RZ, RZ, R14 ;  /* 0x000000ffff116224 */ /* 0x000fe200078e000e */
[----:B------:R-:W-:-:S03]  /*15c0*/  @P1 MOV R4, R14 ;  /* 0x0000000e00041202 */ /* 0x000fc60000000f00 */
[-C--:B------:R-:W-:Y:S02]  /*15d0*/  @P2 MOV R248, R14.reuse ;  /* 0x0000000e00f82202 */ /* 0x080fe40000000f00 */
[C---:B------:R-:W-:Y:S02]  /*15e0*/  ISETP.EQ.AND P2, PT, R15.reuse, 0x3c, PT ;  /* 0x0000003c0f00780c */ /* 0x040fe40003f42270 */
[-C--:B------:R-:W-:Y:S02]  /*15f0*/  @P0 MOV R2, R14.reuse ;  /* 0x0000000e00020202 */ /* 0x080fe40000000f00 */
[-C--:B------:R-:W-:Y:S02]  /*1600*/  @P5 MOV R18, R14.reuse ;  /* 0x0000000e00125202 */ /* 0x080fe40000000f00 */
[----:B------:R-:W-:Y:S01]  /*1610*/  @P4 MOV R252, R14 ;  /* 0x0000000e00fc4202 */ /* 0x000fe20000000f00 */
[----:B------:R-:W-:Y:S01]  /*1620*/  @P3 IMAD.MOV.U32 R250, RZ, RZ, R14 ;  /* 0x000000fffffa3224 */ /* 0x000fe200078e000e */
[----:B------:R-:W-:-:S02]  /*1630*/  ISETP.EQ.AND P1, PT, R15, 0x24, PT ;  /* 0x000000240f00780c */ /* 0x000fc40003f22270 */
[C---:B------:R-:W-:Y:S02]  /*1640*/  ISETP.EQ.AND P0, PT, R15.reuse, 0x28, PT ;  /* 0x000000280f00780c */ /* 0x040fe40003f02270 */
[C---:B------:R-:W-:Y:S02]  /*1650*/  ISETP.EQ.AND P6, PT, R15.reuse, 0x2c, PT ;  /* 0x0000002c0f00780c */ /* 0x040fe40003fc2270 */
[C---:B------:R-:W-:Y:S02]  /*1660*/  ISETP.EQ.AND P5, PT, R15.reuse, 0x30, PT ;  /* 0x000000300f00780c */ /* 0x040fe40003fa2270 */
[C---:B------:R-:W-:Y:S02]  /*1670*/  ISETP.EQ.AND P4, PT, R15.reuse, 0x34, PT ;  /* 0x000000340f00780c */ /* 0x040fe40003f82270 */
[----:B------:R-:W-:Y:S02]  /*1680*/  ISETP.EQ.AND P3, PT, R15, 0x38, PT ;  /* 0x000000380f00780c */ /* 0x000fe40003f62270 */
[----:B------:R-:W-:-:S02]  /*1690*/  @P2 MOV R234, R14 ;  /* 0x0000000e00ea2202 */ /* 0x000fc40000000f00 */
[C---:B------:R-:W-:Y:S01]  /*16a0*/  ISETP.EQ.AND P2, PT, R15.reuse, 0x58, PT ;  /* 0x000000580f00780c */ /* 0x040fe20003f42270 */
[--C-:B------:R-:W-:Y:S01]  /*16b0*/  @P0 IMAD.MOV.U32 R244, RZ, RZ, R14.reuse ;  /* 0x000000fffff40224 */ /* 0x100fe200078e000e */
[-C--:B------:R-:W-:Y:S02]  /*16c0*/  @P1 MOV R246, R14.reuse ;  /* 0x0000000e00f61202 */ /* 0x080fe40000000f00 */
[-C--:B------:R-:W-:Y:S02]  /*16d0*/  @P6 MOV R242, R14.reuse ;  /* 0x0000000e00f26202 */ /* 0x080fe40000000f00 */
[-C--:B------:R-:W-:Y:S01]  /*16e0*/  @P5 MOV R240, R14.reuse ;  /* 0x0000000e00f05202 */ /* 0x080fe20000000f00 */
[----:B------:R-:W-:Y:S01]  /*16f0*/  @P4 IMAD.MOV.U32 R238, RZ, RZ, R14 ;  /* 0x000000ffffee4224 */ /* 0x000fe200078e000e */
[----:B------:R-:W-:Y:S02]  /*1700*/  ISETP.EQ.AND P1, PT, R15, 0x40, PT ;  /* 0x000000400f00780c */ /* 0x000fe40003f22270 */
[----:B------:R-:W-:-:S02]  /*1710*/  @P3 MOV R236, R14 ;  /* 0x0000000e00ec3202 */ /* 0x000fc40000000f00 */
[C---:B------:R-:W-:Y:S02]  /*1720*/  ISETP.EQ.AND P0, PT, R15.reuse, 0x44, PT ;  /* 0x000000440f00780c */ /* 0x040fe40003f02270 */
[C---:B------:R-:W-:Y:S02]  /*1730*/  ISETP.EQ.AND P6, PT, R15.reuse, 0x48, PT ;  /* 0x000000480f00780c */ /* 0x040fe40003fc2270 */
[C---:B------:R-:W-:Y:S02]  /*1740*/  ISETP.EQ.AND P5, PT, R15.reuse, 0x4c, PT ;  /* 0x0000004c0f00780c */ /* 0x040fe40003fa2270 */
[C---:B------:R-:W-:Y:S02]  /*1750*/  ISETP.EQ.AND P4, PT, R15.reuse, 0x50, PT ;  /* 0x000000500f00780c */ /* 0x040fe40003f82270 */
[C---:B------:R-:W-:Y:S01]  /*1760*/  ISETP.EQ.AND P3, PT, R15.reuse, 0x54, PT ;  /* 0x000000540f00780c */ /* 0x040fe20003f62270 */
[--C-:B------:R-:W-:Y:S01]  /*1770*/  @P2 IMAD.MOV.U32 R220, RZ, RZ, R14.reuse ;  /* 0x000000ffffdc2224 */ /* 0x100fe200078e000e */
[C---:B------:R-:W-:Y:S01]  /*1780*/  ISETP.EQ.AND P2, PT, R15.reuse, 0x74, PT ;  /* 0x000000740f00780c */ /* 0x040fe20003f42270 */
[----:B------:R-:W-:Y:S01]  /*1790*/  @P1 IMAD.MOV.U32 R232, RZ, RZ, R14 ;  /* 0x000000ffffe81224 */ /* 0x000fe200078e000e */
[----:B------:R-:W-:-:S02]  /*17a0*/  ISETP.EQ.AND P1, PT, R15, 0x5c, PT ;  /* 0x0000005c0f00780c */ /* 0x000fc40003f22270 */
[-C--:B------:R-:W-:Y:S02]  /*17b0*/  @P0 MOV R230, R14.reuse ;  /* 0x0000000e00e60202 */ /* 0x080fe40000000f00 */
[-C--:B------:R-:W-:Y:S01]  /*17c0*/  @P6 MOV R228, R14.reuse ;  /* 0x0000000e00e46202 */ /* 0x080fe20000000f00 */
[----:B------:R-:W-:Y:S01]  /*17d0*/  @P5 IMAD.MOV.U32 R226, RZ, RZ, R14 ;  /* 0x000000ffffe25224 */ /* 0x000fe200078e000e */
[C---:B------:R-:W-:Y:S02]  /*17e0*/  ISETP.EQ.AND P0, PT, R15.reuse, 0x60, PT ;  /* 0x000000600f00780c */ /* 0x040fe40003f02270 */
[-C--:B------:R-:W-:Y:S02]  /*17f0*/  @P4 MOV R224, R14.reuse ;  /* 0x0000000e00e04202 */ /* 0x080fe40000000f00 */
[----:B------:R-:W-:Y:S02]  /*1800*/  @P3 MOV R222, R14 ;  /* 0x0000000e00de3202 */ /* 0x000fe40000000f00 */
[----:B------:R-:W-:-:S02]  /*1810*/  ISETP.EQ.AND P6, PT, R15, 0x64, PT ;  /* 0x000000640f00780c */ /* 0x000fc40003fc2270 */
[C---:B------:R-:W-:Y:S02]  /*1820*/  ISETP.EQ.AND P5, PT, R15.reuse, 0x68, PT ;  /* 0x000000680f00780c */ /* 0x040fe40003fa2270 */
[C---:B------:R-:W-:Y:S02]  /*1830*/  ISETP.EQ.AND P4, PT, R15.reuse, 0x6c, PT ;  /* 0x0000006c0f00780c */ /* 0x040fe40003f82270 */
[C---:B------:R-:W-:Y:S02]  /*1840*/  ISETP.EQ.AND P3, PT, R15.reuse, 0x70, PT ;  /* 0x000000700f00780c */ /* 0x040fe40003f62270 */
[-C--:B------:R-:W-:Y:S02]  /*1850*/  @P2 MOV R206, R14.reuse ;  /* 0x0000000e00ce2202 */ /* 0x080fe40000000f00 */
[----:B------:R-:W-:Y:S02]  /*1860*/  ISETP.EQ.AND P2, PT, R15, 0x90, PT ;  /* 0x000000900f00780c */ /* 0x000fe40003f42270 */
[-C--:B------:R-:W-:Y:S01]  /*1870*/  @P1 MOV R218, R14.reuse ;  /* 0x0000000e00da1202 */ /* 0x080fe20000000f00 */
[----:B------:R-:W-:Y:S01]  /*1880*/  @P6 IMAD.MOV.U32 R214, RZ, RZ, R14 ;  /* 0x000000ffffd66224 */ /* 0x000fe200078e000e */
[----:B------:R-:W-:-:S02]  /*1890*/  @P0 MOV R216, R14 ;  /* 0x0000000e00d80202 */ /* 0x000fc40000000f00 */
[-C--:B------:R-:W-:Y:S02]  /*18a0*/  @P5 MOV R212, R14.reuse ;  /* 0x0000000e00d45202 */ /* 0x080fe40000000f00 */
[----:B------:R-:W-:Y:S01]  /*18b0*/  @P4 MOV R210, R14 ;  /* 0x0000000e00d24202 */ /* 0x000fe20000000f00 */
[----:B------:R-:W-:Y:S01]  /*18c0*/  @P3 IMAD.MOV.U32 R208, RZ, RZ, R14 ;  /* 0x000000ffffd03224 */ /* 0x000fe200078e000e */
[C---:B------:R-:W-:Y:S02]  /*18d0*/  ISETP.EQ.AND P1, PT, R15.reuse, 0x78, PT ;  /* 0x000000780f00780c */ /* 0x040fe40003f22270 */
[C---:B------:R-:W-:Y:S02]  /*18e0*/  ISETP.EQ.AND P0, PT, R15.reuse, 0x7c, PT ;  /* 0x0000007c0f00780c */ /* 0x040fe40003f02270 */
[C---:B------:R-:W-:Y:S02]  /*18f0*/  ISETP.EQ.AND P6, PT, R15.reuse, 0x80, PT ;  /* 0x000000800f00780c */ /* 0x040fe40003fc2270 */
[----:B------:R-:W-:-:S02]  /*1900*/  ISETP.EQ.AND P5, PT, R15, 0x84, PT ;  /* 0x000000840f00780c */ /* 0x000fc40003fa2270 */
[C---:B------:R-:W-:Y:S02]  /*1910*/  ISETP.EQ.AND P4, PT, R15.reuse, 0x88, PT ;  /* 0x000000880f00780c */ /* 0x040fe40003f82270 */
[C---:B------:R-:W-:Y:S02]  /*1920*/  ISETP.EQ.AND P3, PT, R15.reuse, 0x8c, PT ;  /* 0x0000008c0f00780c */ /* 0x040fe40003f62270 */
[-C--:B------:R-:W-:Y:S02]  /*1930*/  @P2 MOV R188, R14.reuse ;  /* 0x0000000e00bc2202 */ /* 0x080fe40000000f00 */
[----:B------:R-:W-:Y:S01]  /*1940*/  ISETP.EQ.AND P2, PT, R15, 0xac, PT ;  /* 0x000000ac0f00780c */ /* 0x000fe20003f42270 */
[----:B------:R-:W-:Y:S01]  /*1950*/  @P0 IMAD.MOV.U32 R202, RZ, RZ, R14 ;  /* 0x000000ffffca0224 */ /* 0x000fe200078e000e */
[-C--:B------:R-:W-:Y:S02]  /*1960*/  @P1 MOV R204, R14.reuse ;  /* 0x0000000e00cc1202 */ /* 0x080fe40000000f00 */
[----:B------:R-:W-:-:S02]  /*1970*/  @P6 MOV R200, R14 ;  /* 0x0000000e00c86202 */ /* 0x000fc40000000f00 */
[-C--:B------:R-:W-:Y:S01]  /*1980*/  @P5 MOV R198, R14.reuse ;  /* 0x0000000e00c65202 */ /* 0x080fe20000000f00 */
[----:B------:R-:W-:Y:S01]  /*1990*/  @P4 IMAD.MOV.U32 R196, RZ, RZ, R14 ;  /* 0x000000ffffc44224 */ /* 0x000fe200078e000e */
[C---:B------:R-:W-:Y:S02]  /*19a0*/  ISETP.EQ.AND P1, PT, R15.reuse, 0x94, PT ;  /* 0x000000940f00780c */ /* 0x040fe40003f22270 */
[----:B------:R-:W-:Y:S02]  /*19b0*/  @P3 MOV R190, R14 ;  /* 0x0000000e00be3202 */ /* 0x000fe40000000f00 */
[C---:B------:R-:W-:Y:S02]  /*19c0*/  ISETP.EQ.AND P0, PT, R15.reuse, 0x98, PT ;  /* 0x000000980f00780c */ /* 0x040fe40003f02270 */
[C---:B------:R-:W-:Y:S02]  /*19d0*/  ISETP.EQ.AND P6, PT, R15.reuse, 0x9c, PT ;  /* 0x0000009c0f00780c */ /* 0x040fe40003fc2270 */
[----:B------:R-:W-:-:S02]  /*19e0*/  ISETP.EQ.AND P5, PT, R15, 0xa0, PT ;  /* 0x000000a00f00780c */ /* 0x000fc40003fa2270 */
[C---:B------:R-:W-:Y:S02]  /*19f0*/  ISETP.EQ.AND P4, PT, R15.reuse, 0xa4, PT ;  /* 0x000000a40f00780c */ /* 0x040fe40003f82270 */
[C---:B------:R-:W-:Y:S01]  /*1a00*/  ISETP.EQ.AND P3, PT, R15.reuse, 0xa8, PT ;  /* 0x000000a80f00780c */ /* 0x040fe20003f62270 */
[--C-:B------:R-:W-:Y:S01]  /*1a10*/  @P2 IMAD.MOV.U32 R174, RZ, RZ, R14.reuse ;  /* 0x000000ffffae2224 */ /* 0x100fe200078e000e */
[C---:B------:R-:W-:Y:S01]  /*1a20*/  ISETP.EQ.AND P2, PT, R15.reuse, 0xc8, PT ;  /* 0x000000c80f00780c */ /* 0x040fe20003f42270 */
[--C-:B------:R-:W-:Y:S01]  /*1a30*/  @P1 IMAD.MOV.U32 R186, RZ, RZ, R14.reuse ;  /* 0x000000ffffba1224 */ /* 0x100fe200078e000e */
[C---:B------:R-:W-:Y:S02]  /*1a40*/  ISETP.EQ.AND P1, PT, R15.reuse, 0xb0, PT ;  /* 0x000000b00f00780c */ /* 0x040fe40003f22270 */
[-C--:B------:R-:W-:Y:S02]  /*1a50*/  @P0 MOV R184, R14.reuse ;  /* 0x0000000e00b80202 */ /* 0x080fe40000000f00 */
[----:B------:R-:W-:Y:S01]  /*1a60*/  @P6 MOV R182, R14 ;  /* 0x0000000e00b66202 */ /* 0x000fe20000000f00 */
[----:B------:R-:W-:Y:S01]  /*1a70*/  @P5 IMAD.MOV.U32 R180, RZ, RZ, R14 ;  /* 0x000000ffffb45224 */ /* 0x000fe200078e000e */
[----:B------:R-:W-:-:S02]  /*1a80*/  ISETP.EQ.AND P0, PT, R15, 0xb4, PT ;  /* 0x000000b40f00780c */ /* 0x000fc40003f02270 */
[-C--:B------:R-:W-:Y:S02]  /*1a90*/  @P4 MOV R178, R14.reuse ;  /* 0x0000000e00b24202 */ /* 0x080fe40000000f00 */
[----:B------:R-:W-:Y:S02]  /*1aa0*/  @P3 MOV R176, R14 ;  /* 0x0000000e00b03202 */ /* 0x000fe40000000f00 */
[C---:B------:R-:W-:Y:S02]  /*1ab0*/  ISETP.EQ.AND P6, PT, R15.reuse, 0xb8, PT ;  /* 0x000000b80f00780c */ /* 0x040fe40003fc2270 */
[C---:B------:R-:W-:Y:S02]  /*1ac0*/  ISETP.EQ.AND P5, PT, R15.reuse, 0xbc, PT ;  /* 0x000000bc0f00780c */ /* 0x040fe40003fa2270 */
[C---:B------:R-:W-:Y:S02]  /*1ad0*/  ISETP.EQ.AND P4, PT, R15.reuse, 0xc0, PT ;  /* 0x000000c00f00780c */ /* 0x040fe40003f82270 */
[----:B------:R-:W-:-:S02]  /*1ae0*/  ISETP.EQ.AND P3, PT, R15, 0xc4, PT ;  /* 0x000000c40f00780c */ /* 0x000fc40003f62270 */
[-C--:B------:R-:W-:Y:S02]  /*1af0*/  @P2 MOV R160, R14.reuse ;  /* 0x0000000e00a02202 */ /* 0x080fe40000000f00 */
[C---:B------:R-:W-:Y:S02]  /*1b00*/  ISETP.EQ.AND P2, PT, R15.reuse, 0xe4, PT ;  /* 0x000000e40f00780c */ /* 0x040fe40003f42270 */
[-C--:B------:R-:W-:Y:S01]  /*1b10*/  @P1 MOV R172, R14.reuse ;  /* 0x0000000e00ac1202 */ /* 0x080fe20000000f00 */
[--C-:B------:R-:W-:Y:S01]  /*1b20*/  @P6 IMAD.MOV.U32 R168, RZ, RZ, R14.reuse ;  /* 0x000000ffffa86224 */ /* 0x100fe200078e000e */
        /* <DEDUP_REMOVED lines=135> */
[----:B------:R-:W-:Y:S02]  /*23a0*/  ISETP.EQ.AND P3, PT, R15, 0x1dc, PT ;  /* 0x000001dc0f00780c */ /* 0x000fe40003f62270 */
[----:B------:R-:W-:Y:S01]  /*23b0*/  IADD3 R192, PT, PT, R192, 0x1, RZ ;  /* 0x00000001c0c07810 */ /* 0x000fe20007ffe0ff */
[--C-:B------:R-:W-:Y:S01]  /*23c0*/  @P2 IMAD.MOV.U32 R20, RZ, RZ, R14.reuse ;  /* 0x000000ffff142224 */ /* 0x100fe200078e000e */
[-C--:B------:R-:W-:Y:S01]  /*23d0*/  @P1 MOV R32, R14.reuse ;  /* 0x0000000e00201202 */ /* 0x080fe20000000f00 */
[----:B------:R-:W-:Y:S01]  /*23e0*/  @P0 IMAD.MOV.U32 R30, RZ, RZ, R14 ;  /* 0x000000ffff1e0224 */ /* 0x000fe200078e000e */
[----:B------:R-:W-:Y:S02]  /*23f0*/  ISETP.NE.AND P2, PT, R192, 0x80, PT ;  /* 0x00000080c000780c */ /* 0x000fe40003f45270 */
        /* <DEDUP_REMOVED lines=9> */
[----:B------:R-:W-:Y:S02]  /*2490*/  ISETP.EQ.AND P3, PT, R15, 0x1f8, PT ;  /* 0x000001f80f00780c */ /* 0x000fe40003f62270 */
[----:B------:R-:W-:Y:S02]  /*24a0*/  FMNMX R9, R14, R9, !PT ;  /* 0x000000090e097209 */ /* 0x000fe40007800000 */
[-C--:B------:R-:W-:Y:S02]  /*24b0*/  @P1 MOV R16, R14.reuse ;  /* 0x0000000e00101202 */ /* 0x080fe40000000f00 */
[-C--:B------:R-:W-:Y:S01]  /*24c0*/  @P0 MOV R12, R14.reuse ;  /* 0x0000000e000c0202 */ /* 0x080fe20000000f00 */
[----:B------:R-:W-:Y:S02]  /*24d0*/  @P6 IMAD.MOV.U32 R8, RZ, RZ, R14 ;  /* 0x000000ffff086224 */ /* 0x000fe400078e000e */
[----:B------:R-:W-:-:S02]  /*24e0*/  @P5 MOV R10, R14 ;  /* 0x0000000e000a5202 */ /* 0x000fc40000000f00 */
[----:B------:R-:W-:Y:S02]  /*24f0*/  @P4 MOV R13, R14 ;  /* 0x0000000e000d4202 */ /* 0x000fe40000000f00 */
[----:B------:R-:W-:Y:S01]  /*2500*/  @P3 IMAD.MOV.U32 R11, RZ, RZ, R14 ;  /* 0x000000ffff0b3224 */ /* 0x000fe200078e000e */
[----:B------:R-:W-:Y:S06]  /*2510*/  @P2 BRA `(.L_x_0) ;  /* 0xffffffe400d82947 */ /* 0x000fec000383ffff */
[----:B------:R-:W-:Y:S01]  /*2520*/  MOV R3, RZ ;  /* 0x000000ff00037202 */ /* 0x000fe20000000f00 */
[----:B------:R-:W-:-:S06]  /*2530*/  UMOV UR4, URZ ;  /* 0x000000ff00047c82 */ /* 0x000fcc0008000000 */
.L_x_1:
[C---:B------:R-:W-:Y:S01]  /*2540*/  ISETP.EQ.AND P6, PT, R239.reuse, 0x10, PT ;  /* 0x00000010ef00780c */ /* 0x040fe20003fc2270 */
[----:B------:R-:W-:Y:S01]  /*2550*/  HFMA2 R37, -RZ, RZ, 0.96630859375, -0.0022525787353515625 ;  /* 0x3bbb989dff257431 */ /* 0x000fe200000001ff */
[C---:B------:R-:W-:Y:S01]  /*2560*/  ISETP.EQ.AND P5, PT, R239.reuse, 0x20, PT ;  /* 0x00000020ef00780c */ /* 0x040fe20003fa2270 */
[----:B------:R-:W-:Y:S01]  /*2570*/  HFMA2 R39, -RZ, RZ, 3.7421875, 0 ;  /* 0x437c0000ff277431 */ /* 0x000fe200000001ff */
[C---:B------:R-:W-:Y:S01]  /*2580*/  ISETP.EQ.AND P4, PT, R239.reuse, 0x30, PT ;  /* 0x00000030ef00780c */ /* 0x040fe20003f82270 */
[----:B------:R-:W-:Y:S01]  /*2590*/  UIADD3 UR4, UPT, UPT, UR4, 0x8, URZ ;  /* 0x0000000804047890 */ /* 0x000fe2000fffe0ff */
[C---:B------:R-:W-:Y:S02]  /*25a0*/  ISETP.EQ.AND P3, PT, R239.reuse, 0x40, PT ;  /* 0x00000040ef00780c */ /* 0x040fe40003f62270 */
[C---:B------:R-:W-:Y:S01]  /*25b0*/  ISETP.EQ.AND P2, PT, R239.reuse, 0x50, PT ;  /* 0x00000050ef00780c */ /* 0x040fe20003f42270 */
[----:B------:R-:W-:Y:S01]  /*25c0*/  UISETP.NE.AND UP0, UPT, UR4, 0x80, UPT ;  /* 0x000000800400788c */ /* 0x000fe2000bf05270 */
[----:B------:R-:W-:-:S02]  /*25d0*/  ISETP.EQ.AND P1, PT, R239, 0x60, PT ;  /* 0x00000060ef00780c */ /* 0x000fc40003f22270 */
[----:B------:R-:W-:Y:S01]  /*25e0*/  ISETP.EQ.AND P0, PT, R239, 0x70, PT ;  /* 0x00000070ef00780c */ /* 0x000fe20003f02270 */
[----:B------:R-:W-:Y:S01]  /*25f0*/  @P6 IMAD.MOV.U32 R14, RZ, RZ, R5 ;  /* 0x000000ffff0e6224 */ /* 0x000fe200078e0005 */
[----:B------:R-:W-:Y:S01]  /*2600*/  @P6 MOV R0, R6 ;  /* 0x0000000600006202 */ /* 0x000fe20000000f00 */
[----:B------:R-:W-:Y:S01]  /*2610*/  @P5 IMAD.MOV.U32 R0, RZ, RZ, R17 ;  /* 0x000000ffff005224 */ /* 0x000fe200078e0011 */
[----:B------:R-:W-:Y:S02]  /*2620*/  @P6 MOV R192, R4 ;  /* 0x0000000400c06202 */ /* 0x000fe40000000f00 */
[----:B------:R-:W-:Y:S01]  /*2630*/  @P6 MOV R194, R2 ;  /* 0x0000000200c26202 */ /* 0x000fe20000000f00 */
[----:B------:R-:W-:Y:S01]  /*2640*/  @P5 IMAD.MOV.U32 R194, RZ, RZ, R250 ;  /* 0x000000ffffc25224 */ /* 0x000fe200078e00fa */
[----:B------:R-:W-:Y:S02]  /*2650*/  @P5 MOV R14, R18 ;  /* 0x00000012000e5202 */ /* 0x000fe40000000f00 */
[----:B------:R-:W-:Y:S01]  /*2660*/  @P5 MOV R192, R252 ;  /* 0x000000fc00c05202 */ /* 0x000fe20000000f00 */
[----:B------:R-:W-:Y:S01]  /*2670*/  @P4 IMAD.MOV.U32 R192, RZ, RZ, R244 ;  /* 0x000000ffffc04224 */ /* 0x000fe200078e00f4 */
[----:B------:R-:W-:-:S02]  /*2680*/  @P4 MOV R0, R248 ;  /* 0x000000f800004202 */ /* 0x000fc40000000f00 */
        /* <DEDUP_REMOVED lines=15> */
[----:B------:R-:W-:Y:S02]  /*2780*/  @P0 MOV R0, R216 ;  /* 0x000000d800000202 */ /* 0x000fe40000000f00 */
[----:B------:R-:W-:-:S02]  /*2790*/  @P0 MOV R192, R212 ;  /* 0x000000d400c00202 */ /* 0x000fc40000000f00 */
[----:B------:R-:W-:Y:S02]  /*27a0*/  @P0 MOV R194, R210 ;  /* 0x000000d200c20202 */ /* 0x000fe40000000f00 */
[C---:B------:R-:W-:Y:S02]  /*27b0*/  ISETP.EQ.AND P0, PT, R239.reuse, 0x80, PT ;  /* 0x00000080ef00780c */ /* 0x040fe40003f02270 */
[C---:B------:R-:W-:Y:S02]  /*27c0*/  ISETP.EQ.AND P1, PT, R239.reuse, 0x1a0, PT ;  /* 0x000001a0ef00780c */ /* 0x040fe40003f22270 */
[C---:B------:R-:W-:Y:S02]  /*27d0*/  ISETP.EQ.AND P2, PT, R239.reuse, 0x1b0, PT ;  /* 0x000001b0ef00780c */ /* 0x040fe40003f42270 */
[C---:B------:R-:W-:Y:S02]  /*27e0*/  ISETP.EQ.AND P3, PT, R239.reuse, 0x1c0, PT ;  /* 0x000001c0ef00780c */ /* 0x040fe40003f62270 */
[----:B------:R-:W-:-:S02]  /*27f0*/  ISETP.EQ.AND P4, PT, R239, 0x1d0, PT ;  /* 0x000001d0ef00780c */ /* 0x000fc40003f82270 */
[C---:B------:R-:W-:Y:S02]  /*2800*/  ISETP.EQ.AND P5, PT, R239.reuse, 0x1e0, PT ;  /* 0x000001e0ef00780c */ /* 0x040fe40003fa2270 */
[C---:B------:R-:W-:Y:S01]  /*2810*/  ISETP.EQ.AND P6, PT, R239.reuse, 0x1f0, PT ;  /* 0x000001f0ef00780c */ /* 0x040fe20003fc2270 */
[----:B------:R-:W-:Y:S01]  /*2820*/  @P0 IMAD.MOV.U32 R0, RZ, RZ, R208 ;  /* 0x000000ffff000224 */ /* 0x000fe200078e00d0 */
[----:B------:R-:W-:Y:S01]  /*2830*/  @P0 MOV R14, R206 ;  /* 0x000000ce000e0202 */ /* 0x000fe20000000f00 */
[----:B------:R-:W-:Y:S01]  /*2840*/  @P0 IMAD.MOV.U32 R194, RZ, RZ, R202 ;  /* 0x000000ffffc20224 */ /* 0x000fe200078e00ca */
[----:B------:R-:W-:Y:S02]  /*2850*/  @P0 MOV R192, R204 ;  /* 0x000000cc00c00202 */ /* 0x000fe40000000f00 */
[----:B------:R-:W-:Y:S02]  /*2860*/  ISETP.EQ.AND P0, PT, R239, 0x90, PT ;  /* 0x00000090ef00780c */ /* 0x000fe40003f02270 */
[----:B------:R-:W-:-:S02]  /*2870*/  P2R R41, PR, RZ, 0x2 ;  /* 0x00000002ff297803 */ /* 0x000fc40000000000 */
[----:B------:R-:W-:Y:S02]  /*2880*/  P2R R35, PR, RZ, 0x4 ;  /* 0x00000004ff237803 */ /* 0x000fe40000000000 */
[----:B------:R-:W-:-:S07]  /*2890*/  P2R R33, PR, RZ, 0x8 ;  /* 0x00000008ff217803 */ /* 0x000fce0000000000 */
[----:B------:R-:W-:Y:S01]  /*28a0*/  @P0 MOV R0, R200 ;  /* 0x000000c800000202 */ /* 0x000fe20000000f00 */
[----:B------:R-:W-:Y:S01]  /*28b0*/  @P0 IMAD.MOV.U32 R192, RZ, RZ, R196 ;  /* 0x000000ffffc00224 */ /* 0x000fe200078e00c4 */
[----:B------:R-:W-:Y:S02]  /*28c0*/  @P0 MOV R14, R198 ;  /* 0x000000c6000e0202 */ /* 0x000fe40000000f00 */
[----:B------:R-:W-:Y:S02]  /*28d0*/  @P0 MOV R194, R190 ;  /* 0x000000be00c20202 */ /* 0x000fe40000000f00 */
[----:B------:R-:W-:-:S13]  /*28e0*/  ISETP.EQ.AND P0, PT, R239, 0xa0, PT ;  /* 0x000000a0ef00780c */ /* 0x000fda0003f02270 */
[----:B------:R-:W-:Y:S01]  /*28f0*/  @P0 MOV R0, R188 ;  /* 0x000000bc00000202 */ /* 0x000fe20000000f00 */
[----:B------:R-:W-:Y:S01]  /*2900*/  @P0 IMAD.MOV.U32 R14, RZ, RZ, R186 ;  /* 0x000000ffff0e0224 */ /* 0x000fe200078e00ba */
[----:B------:R-:W-:Y:S02]  /*2910*/  @P0 MOV R192, R184 ;  /* 0x000000b800c00202 */ /* 0x000fe40000000f00 */
[----:B------:R-:W-:Y:S02]  /*2920*/  @P0 MOV R194, R182 ;  /* 0x000000b600c20202 */ /* 0x000fe40000000f00 */
[----:B------:R-:W-:-:S13]  /*2930*/  ISETP.EQ.AND P0, PT, R239, 0xb0, PT ;  /* 0x000000b0ef00780c */ /* 0x000fda0003f02270 */
[----:B------:R-:W-:Y:S01]  /*2940*/  @P0 IMAD.MOV.U32 R0, RZ, RZ, R180 ;  /* 0x000000ffff000224 */ /* 0x000fe200078e00b4 */
[----:B------:R-:W-:Y:S01]  /*2950*/  @P0 MOV R14, R178 ;  /* 0x000000b2000e0202 */ /* 0x000fe20000000f00 */
[----:B------:R-:W-:Y:S01]  /*2960*/  @P0 IMAD.MOV.U32 R194, RZ, RZ, R174 ;  /* 0x000000ffffc20224 */ /* 0x000fe200078e00ae */
[----:B------:R-:W-:Y:S02]  /*2970*/  @P0 MOV R192, R176 ;  /* 0x000000b000c00202 */ /* 0x000fe40000000f00 */
[----:B------:R-:W-:-:S13]  /*2980*/  ISETP.EQ.AND P0, PT, R239, 0xc0, PT ;  /* 0x000000c0ef00780c */ /* 0x000fda0003f02270 */
        /* <DEDUP_REMOVED lines=64> */
[----:B------:R-:W-:-:S04]  /*2d90*/  ISETP.EQ.AND P0, PT, R239, 0x190, PT ;  /* 0x00000190ef00780c */ /* 0x000fc80003f02270 */
[----:B------:R-:W-:-:S09]  /*2da0*/  P2R R43, PR, RZ, 0x1 ;  /* 0x00000001ff2b7803 */ /* 0x000fd20000000000 */
[----:B------:R-:W-:Y:S01]  /*2db0*/  @P0 MOV R0, R68 ;  /* 0x0000004400000202 */ /* 0x000fe20000000f00 */
[----:B------:R-:W-:Y:S01]  /*2dc0*/  @P0 IMAD.MOV.U32 R14, RZ, RZ, R66 ;  /* 0x000000ffff0e0224 */ /* 0x000fe200078e0042 */
[----:B------:R-:W-:Y:S01]  /*2dd0*/  @P0 MOV R192, R64 ;  /* 0x0000004000c00202 */ /* 0x000fe20000000f00 */
[----:B------:R-:W-:Y:S01]  /*2de0*/  @P1 IMAD.MOV.U32 R0, RZ, RZ, R60 ;  /* 0x000000ffff001224 */ /* 0x000fe200078e003c */
[----:B------:R-:W-:Y:S01]  /*2df0*/  @P0 MOV R194, R62 ;  /* 0x0000003e00c20202 */ /* 0x000fe20000000f00 */
[----:B------:R-:W-:Y:S01]  /*2e00*/  @P1 IMAD.MOV.U32 R194, RZ, RZ, R54 ;  /* 0x000000ffffc21224 */ /* 0x000fe200078e0036 */
[----:B------:R-:W-:Y:S02]  /*2e10*/  ISETP.EQ.AND P0, PT, R239, 0x200, PT ;  /* 0x00000200ef00780c */ /* 0x000fe40003f02270 */
[----:B------:R-:W-:Y:S01]  /*2e20*/  @P1 MOV R192, R56 ;  /* 0x0000003800c01202 */ /* 0x000fe20000000f00 */
[----:B------:R-:W-:Y:S01]  /*2e30*/  @P2 IMAD.MOV.U32 R192, RZ, RZ, R48 ;  /* 0x000000ffffc02224 */ /* 0x000fe200078e0030 */
[----:B------:R-:W-:-:S02]  /*2e40*/  @P2 MOV R194, R46 ;  /* 0x0000002e00c22202 */ /* 0x000fc40000000f00 */
[----:B------:R-:W-:Y:S02]  /*2e50*/  @P3 MOV R194, R38 ;  /* 0x0000002600c23202 */ /* 0x000fe40000000f00 */
[----:B------:R-:W-:Y:S02]  /*2e60*/  @P1 MOV R14, R58 ;  /* 0x0000003a000e1202 */ /* 0x000fe40000000f00 */
[----:B------:R-:W-:Y:S02]  /*2e70*/  @P3 MOV R192, R40 ;  /* 0x0000002800c03202 */ /* 0x000fe40000000f00 */
[----:B------:R-:W-:Y:S02]  /*2e80*/  @P4 MOV R194, R30 ;  /* 0x0000001e00c24202 */ /* 0x000fe40000000f00 */
[----:B------:R-:W-:Y:S02]  /*2e90*/  @P2 MOV R0, R52 ;  /* 0x0000003400002202 */ /* 0x000fe40000000f00 */
[----:B------:R-:W-:Y:S01]  /*2ea0*/  @P2 MOV R14, R50 ;  /* 0x00000032000e2202 */ /* 0x000fe20000000f00 */
[----:B------:R-:W-:Y:S01]  /*2eb0*/  @P3 IMAD.MOV.U32 R14, RZ, RZ, R42 ;  /* 0x000000ffff0e3224 */ /* 0x000fe200078e002a */
[----:B------:R-:W-:-:S02]  /*2ec0*/  @P4 MOV R192, R32 ;  /* 0x0000002000c04202 */ /* 0x000fc40000000f00 */
[----:B------:R-:W-:Y:S01]  /*2ed0*/  @P5 MOV R194, R22 ;  /* 0x0000001600c25202 */ /* 0x000fe20000000f00 */
[----:B------:R-:W-:Y:S01]  /*2ee0*/  @P6 IMAD.MOV.U32 R194, RZ, RZ, R8 ;  /* 0x000000ffffc26224 */ /* 0x000fe200078e0008 */
[----:B------:R-:W-:Y:S01]  /*2ef0*/  @P3 MOV R0, R44 ;  /* 0x0000002c00003202 */ /* 0x000fe20000000f00 */
[----:B------:R-:W-:Y:S01]  /*2f00*/  @P4 IMAD.MOV.U32 R0, RZ, RZ, R36 ;  /* 0x000000ffff004224 */ /* 0x000fe200078e0024 */
[----:B------:R-:W-:Y:S01]  /*2f10*/  @P5 MOV R192, R24 ;  /* 0x0000001800c05202 */ /* 0x000fe20000000f00 */
[----:B------:R-:W-:Y:S01]  /*2f20*/  @P5 IMAD.MOV.U32 R0, RZ, RZ, R28 ;  /* 0x000000ffff005224 */ /* 0x000fe200078e001c */
[----:B------:R-:W-:Y:S02]  /*2f30*/  @P4 MOV R14, R34 ;  /* 0x00000022000e4202 */ /* 0x000fe40000000f00 */
[----:B------:R-:W-:Y:S02]  /*2f40*/  @P6 MOV R192, R12 ;  /* 0x0000000c00c06202 */ /* 0x000fe40000000f00 */
[----:B------:R-:W-:-:S02]  /*2f50*/  @P0 MOV R194, R7 ;  /* 0x0000000700c20202 */ /* 0x000fc40000000f00 */
[----:B------:R-:W-:Y:S01]  /*2f60*/  @P5 MOV R14, R26 ;  /* 0x0000001a000e5202 */ /* 0x000fe20000000f00 */
[----:B------:R-:W-:Y:S01]  /*2f70*/  @P6 IMAD.MOV.U32 R14, RZ, RZ, R16 ;  /* 0x000000ffff0e6224 */ /* 0x000fe200078e0010 */
[----:B------:R-:W-:Y:S01]  /*2f80*/  @P0 MOV R192, R11 ;  /* 0x0000000b00c00202 */ /* 0x000fe20000000f00 */
[----:B------:R-:W-:Y:S01]  /*2f90*/  @P0 IMAD.MOV.U32 R14, RZ, RZ, R13 ;  /* 0x000000ffff0e0224 */ /* 0x000fe200078e000d */
[----:B------:R-:W-:Y:S01]  /*2fa0*/  @P6 MOV R0, R20 ;  /* 0x0000001400006202 */ /* 0x000fe20000000f00 */
[----:B------:R-:W-:Y:S02]  /*2fb0*/  @P0 IMAD.MOV.U32 R0, RZ, RZ, R10 ;  /* 0x000000ffff000224 */ /* 0x000fe400078e000a */
[C---:B------:R-:W-:Y:S01]  /*2fc0*/  FADD R29, -R9.reuse, R194 ;  /* 0x000000c2091d7221 */ /* 0x040fe20000000100 */
[C---:B------:R-:W-:Y:S01]  /*2fd0*/  FADD R25, -R9.reuse, R192 ;  /* 0x000000c009197221 */ /* 0x040fe20000000100 */
[C---:B------:R-:W-:Y:S01]  /*2fe0*/  FADD R14, -R9.reuse, R14 ;  /* 0x0000000e090e7221 */ /* 0x040fe20000000100 */
[----:B------:R-:W-:Y:S01]  /*2ff0*/  FADD R0, -R9, R0 ;  /* 0x0000000009007221 */ /* 0x000fe20000000100 */
[-C--:B------:R-:W-:Y:S01]  /*3000*/  FFMA.SAT R31, R29, R37.reuse, 0.5 ;  /* 0x3f0000001d1f7423 */ /* 0x080fe20000002025 */
[-C--:B------:R-:W-:Y:S01]  /*3010*/  FFMA.SAT R27, R25, R37.reuse, 0.5 ;  /* 0x3f000000191b7423 */ /* 0x080fe20000002025 */
[-C--:B------:R-:W-:Y:S01]  /*3020*/  FFMA.SAT R21, R14, R37.reuse, 0.5 ;  /* 0x3f0000000e157423 */ /* 0x080fe20000002025 */
[----:B------:R-:W-:Y:S01]  /*3030*/  FFMA.SAT R15, R0, R37, 0.5 ;  /* 0x3f000000000f7423 */ /* 0x000fe20000002025 */
[-C--:B------:R-:W-:Y:S01]  /*3040*/  FFMA.RM R31, R31, R39.reuse, 12582913 ;  /* 0x4b4000011f1f7423 */ /* 0x080fe20000004027 */
[-C--:B------:R-:W-:Y:S01]  /*3050*/  FFMA.RM R27, R27, R39.reuse, 12582913 ;  /* 0x4b4000011b1b7423 */ /* 0x080fe20000004027 */
[-C--:B------:R-:W-:Y:S01]  /*3060*/  FFMA.RM R21, R21, R39.reuse, 12582913 ;  /* 0x4b40000115157423 */ /* 0x080fe20000004027 */
[----:B------:R-:W-:Y:S01]  /*3070*/  FFMA.RM R15, R15, R39, 12582913 ;  /* 0x4b4000010f0f7423 */ /* 0x000fe20000004027 */
[----:B------:R-:W-:Y:S01]  /*3080*/  FADD R194, R31, -12583039 ;  /* 0xcb40007f1fc27421 */ /* 0x000fe20000000000 */
[----:B------:R-:W-:Y:S01]  /*3090*/  FADD R192, R27, -12583039 ;  /* 0xcb40007f1bc07421 */ /* 0x000fe20000000000 */
[----:B------:R-:W-:Y:S01]  /*30a0*/  FADD R23, R21, -12583039 ;  /* 0xcb40007f15177421 */ /* 0x000fe20000000000 */
[----:B------:R-:W-:Y:S01]  /*30b0*/  FADD R19, R15, -12583039 ;  /* 0xcb40007f0f137421 */ /* 0x000fe20000000000 */
[----:B------:R-:W-:Y:S01]  /*30c0*/  FFMA R194, R29, 1.4426950216293334961, -R194 ;  /* 0x3fb8aa3b1dc27823 */ /* 0x000fe200000008c2 */
[----:B------:R-:W-:Y:S01]  /*30d0*/  FFMA R192, R25, 1.4426950216293334961, -R192 ;  /* 0x3fb8aa3b19c07823 */ /* 0x000fe200000008c0 */
[----:B------:R-:W-:Y:S01]  /*30e0*/  FFMA R23, R14, 1.4426950216293334961, -R23 ;  /* 0x3fb8aa3b0e177823 */ /* 0x000fe20000000817 */
[----:B------:R-:W-:Y:S01]  /*30f0*/  FFMA R19, R0, 1.4426950216293334961, -R19 ;  /* 0x3fb8aa3b00137823 */ /* 0x000fe20000000813 */
[----:B------:R-:W-:Y:S01]  /*3100*/  FFMA R194, R29, 1.925963033500011079e-08, R194 ;  /* 0x32a570601dc27823 */ /* 0x000fe200000000c2 */
[----:B------:R-:W-:Y:S01]  /*3110*/  FFMA R192, R25, 1.925963033500011079e-08, R192 ;  /* 0x32a5706019c07823 */ /* 0x000fe200000000c0 */
[----:B------:R-:W-:Y:S01]  /*3120*/  FFMA R23, R14, 1.925963033500011079e-08, R23 ;  /* 0x32a570600e177823 */ /* 0x000fe20000000017 */
[----:B------:R-:W-:Y:S01]  /*3130*/  FFMA R19, R0, 1.925963033500011079e-08, R19 ;  /* 0x32a5706000137823 */ /* 0x000fe20000000013 */
[----:B------:R-:W-:Y:S01]  /*3140*/  SHF.L.U32 R21, R21, 0x17, RZ ;  /* 0x0000001715157819 */ /* 0x000fe200000006ff */
[----:B------:R-:W-:Y:S01]  /*3150*/  IMAD.SHL.U32 R15, R15, 0x800000, RZ ;  /* 0x008000000f0f7824 */ /* 0x000fe200078e00ff */
[----:B------:R-:W0:Y:S01]  /*3160*/  MUFU.EX2 R14, R23 ;  /* 0x00000017000e7308 */ /* 0x000e220000000800 */
[----:B------:R-:W-:Y:S01]  /*3170*/  SHF.L.U32 R27, R27, 0x17, RZ ;  /* 0x000000171b1b7819 */ /* 0x000fe200000006ff */
[----:B------:R-:W-:Y:S01]  /*3180*/  IMAD.SHL.U32 R31, R31, 0x800000, RZ ;  /* 0x008000001f1f7824 */ /* 0x000fe200078e00ff */
[----:B------:R-:W-:-:S02]  /*3190*/  ISETP.EQ.AND P1, PT, R239, 0x30, PT ;  /* 0x00000030ef00780c */ /* 0x000fc40003f22270 */
[C---:B------:R-:W-:Y:S02]  /*31a0*/  ISETP.EQ.AND P2, PT, R239.reuse, 0x20, PT ;  /* 0x00000020ef00780c */ /* 0x040fe40003f42270 */
[----:B------:R-:W-:Y:S01]  /*31b0*/  ISETP.EQ.AND P3, PT, R239, 0x10, PT ;  /* 0x00000010ef00780c */ /* 0x000fe20003f62270 */
[----:B------:R-:W1:Y:S08]  /*31c0*/  MUFU.EX2 R0, R19 ;  /* 0x0000001300007308 */ /* 0x000e700000000800 */
[----:B------:R-:W2:Y:S01]  /*31d0*/  MUFU.EX2 R194, R194 ;  /* 0x000000c200c27308 */ /* 0x000ea20000000800 */
[----:B0-----:R-:W-:-:S04]  /*31e0*/  FMUL R21, R21, R14 ;  /* 0x0000000e15157220 */ /* 0x001fc80000400000 */
[----:B------:R-:W-:Y:S01]  /*31f0*/  @P6 IMAD.MOV.U32 R16, RZ, RZ, R21 ;  /* 0x000000ffff106224 */ /* 0x000fe200078e0015 */
[-C--:B------:R-:W-:Y:S02]  /*3200*/  @P0 MOV R13, R21.reuse ;  /* 0x00000015000d0202 */ /* 0x080fe40000000f00 */
[----:B------:R-:W0:Y:S01]  /*3210*/  MUFU.EX2 R192, R192 ;  /* 0x000000c000c07308 */ /* 0x000e220000000800 */
[----:B-1----:R-:W-:Y:S01]  /*3220*/  FMUL R0, R15, R0 ;  /* 0x000000000f007220 */ /* 0x002fe20000400000 */
[-C--:B------:R-:W-:Y:S02]  /*3230*/  @P4 MOV R34, R21.reuse ;  /* 0x0000001500224202 */ /* 0x080fe40000000f00 */
[----:B------:R-:W-:Y:S01]  /*3240*/  @P5 MOV R26, R21 ;  /* 0x00000015001a5202 */ /* 0x000fe20000000f00 */
[--C-:B------:R-:W-:Y:S01]  /*3250*/  @P2 IMAD.MOV.U32 R17, RZ, RZ, R0.reuse ;  /* 0x000000ffff112224 */ /* 0x100fe200078e0000 */
[-C--:B------:R-:W-:Y:S01]  /*3260*/  @P0 MOV R10, R0.reuse ;  /* 0x00000000000a0202 */ /* 0x080fe20000000f00 */
[----:B------:R-:W-:Y:S01]  /*3270*/  @P4 IMAD.MOV.U32 R36, RZ, RZ, R0 ;  /* 0x000000ffff244224 */ /* 0x000fe200078e0000 */
[----:B------:R-:W-:Y:S01]  /*3280*/  @P1 MOV R248, R0 ;  /* 0x0000000000f81202 */ /* 0x000fe20000000f00 */
[----:B--2---:R-:W-:Y:S01]  /*3290*/  FMUL R31, R31, R194 ;  /* 0x000000c21f1f7220 */ /* 0x004fe20000400000 */
[----:B------:R-:W-:-:S02]  /*32a0*/  ISETP.EQ.AND P1, PT, R239, 0x70, PT ;  /* 0x00000070ef00780c */ /* 0x000fc40003f22270 */
[----:B------:R-:W-:Y:S02]  /*32b0*/  ISETP.EQ.AND P2, PT, R239, 0x60, PT ;  /* 0x00000060ef00780c */ /* 0x000fe40003f42270 */
[----:B------:R-:W-:Y:S02]  /*32c0*/  @P0 MOV R7, R31 ;  /* 0x0000001f00070202 */ /* 0x000fe40000000f00 */
[----:B------:R-:W-:Y:S01]  /*32d0*/  @P3 MOV R6, R0 ;  /* 0x0000000000063202 */ /* 0x000fe20000000f00 */
[----:B0-----:R-:W-:Y:S01]  /*32e0*/  FMUL R27, R27, R192 ;  /* 0x000000c01b1b7220 */ /* 0x001fe20000400000 */
[C---:B------:R-:W-:Y:S02]  /*32f0*/  ISETP.EQ.AND P3, PT, R239.reuse, 0x50, PT ;  /* 0x00000050ef00780c */ /* 0x040fe40003f62270 */
[-C--:B------:R-:W-:Y:S01]  /*3300*/  @P6 MOV R20, R0.reuse ;  /* 0x0000000000146202 */ /* 0x080fe20000000f00 */
[--C-:B------:R-:W-:Y:S01]  /*3310*/  @P0 IMAD.MOV.U32 R11, RZ, RZ, R27.reuse ;  /* 0x000000ffff0b0224 */ /* 0x100fe200078e001b */
[----:B------:R-:W-:Y:S01]  /*3320*/  ISETP.EQ.AND P0, PT, R239, 0x40, PT ;  /* 0x00000040ef00780c */ /* 0x000fe20003f02270 */
[----:B------:R-:W-:Y:S01]  /*3330*/  @P5 IMAD.MOV.U32 R24, RZ, RZ, R27 ;  /* 0x000000ffff185224 */ /* 0x000fe200078e001b */
[----:B------:R-:W-:-:S02]  /*3340*/  @P1 MOV R216, R0 ;  /* 0x0000000000d81202 */ /* 0x000fc40000000f00 */
[-C--:B------:R-:W-:Y:S02]  /*3350*/  @P2 MOV R224, R0.reuse ;  /* 0x0000000000e02202 */ /* 0x080fe40000000f00 */
[C---:B------:R-:W-:Y:S02]  /*3360*/  ISETP.EQ.AND P1, PT, R239.reuse, 0xb0, PT ;  /* 0x000000b0ef00780c */ /* 0x040fe40003f22270 */
[C---:B------:R-:W-:Y:S01]  /*3370*/  ISETP.EQ.AND P2, PT, R239.reuse, 0xa0, PT ;  /* 0x000000a0ef00780c */ /* 0x040fe20003f42270 */
[----:B------:R-:W-:Y:S01]  /*3380*/  @P3 IMAD.MOV.U32 R232, RZ, RZ, R0 ;  /* 0x000000ffffe83224 */ /* 0x000fe200078e0000 */
[----:B------:R-:W-:Y:S02]  /*3390*/  ISETP.EQ.AND P3, PT, R239, 0x90, PT ;  /* 0x00000090ef00780c */ /* 0x000fe40003f62270 */
[----:B------:R-:W-:Y:S02]  /*33a0*/  @P6 MOV R12, R27 ;  /* 0x0000001b000c6202 */ /* 0x000fe40000000f00 */
[----:B------:R-:W-:-:S02]  /*33b0*/  @P0 MOV R240, R0 ;  /* 0x0000000000f00202 */ /* 0x000fc40000000f00 */
[C---:B------:R-:W-:Y:S02]  /*33c0*/  ISETP.EQ.AND P0, PT, R239.reuse, 0x80, PT ;  /* 0x00000080ef00780c */ /* 0x040fe40003f02270 */
[----:B------:R-:W-:Y:S01]  /*33d0*/  @P4 MOV R32, R27 ;  /* 0x0000001b00204202 */ /* 0x000fe20000000f00 */
[----:B------:R-:W-:Y:S01]  /*33e0*/  @P1 IMAD.MOV.U32 R180, RZ, RZ, R0 ;  /* 0x000000ffffb41224 */ /* 0x000fe200078e0000 */
[C---:B------:R-:W-:Y:S02]  /*33f0*/  ISETP.EQ.AND P1, PT, R239.reuse, 0xf0, PT ;  /* 0x000000f0ef00780c */ /* 0x040fe40003f22270 */
[-C--:B------:R-:W-:Y:S02]  /*3400*/  @P2 MOV R188, R0.reuse ;  /* 0x0000000000bc2202 */ /* 0x080fe40000000f00 */
[----:B------:R-:W-:Y:S02]  /*3410*/  ISETP.EQ.AND P2, PT, R239, 0xe0, PT ;  /* 0x000000e0ef00780c */ /* 0x000fe40003f42270 */
[----:B------:R-:W-:-:S02]  /*3420*/  @P3 MOV R200, R0 ;  /* 0x0000000000c83202 */ /* 0x000fc40000000f00 */
[C---:B------:R-:W-:Y:S01]  /*3430*/  ISETP.EQ.AND P3, PT, R239.reuse, 0xd0, PT ;  /* 0x000000d0ef00780c */ /* 0x040fe20003f62270 */
[--C-:B------:R-:W-:Y:S01]  /*3440*/  @P0 IMAD.MOV.U32 R208, RZ, RZ, R0.reuse ;  /* 0x000000ffffd00224 */ /* 0x100fe200078e0000 */
[C---:B------:R-:W-:Y:S02]  /*3450*/  ISETP.EQ.AND P0, PT, R239.reuse, 0xc0, PT ;  /* 0x000000c0ef00780c */ /* 0x040fe40003f02270 */
[----:B------:R-:W-:Y:S02]  /*3460*/  @P4 MOV R30, R31 ;  /* 0x0000001f001e4202 */ /* 0x000fe40000000f00 */
[----:B------:R-:W-:Y:S02]  /*3470*/  @P1 MOV R148, R0 ;  /* 0x0000000000941202 */ /* 0x000fe40000000f00 */
[C---:B------:R-:W-:Y:S01]  /*3480*/  ISETP.EQ.AND P1, PT, R239.reuse, 0x130, PT ;  /* 0x00000130ef00780c */ /* 0x040fe20003f22270 */
[----:B------:R-:W-:Y:S01]  /*3490*/  @P2 IMAD.MOV.U32 R156, RZ, RZ, R0 ;  /* 0x000000ffff9c2224 */ /* 0x000fe200078e0000 */
[----:B------:R-:W-:-:S02]  /*34a0*/  ISETP.EQ.AND P2, PT, R239, 0x120, PT ;  /* 0x00000120ef00780c */ /* 0x000fc40003f42270 */
[-C--:B------:R-:W-:Y:S02]  /*34b0*/  @P5 MOV R28, R0.reuse ;  /* 0x00000000001c5202 */ /* 0x080fe40000000f00 */
[-C--:B------:R-:W-:Y:S02]  /*34c0*/  @P3 MOV R164, R0.reuse ;  /* 0x0000000000a43202 */ /* 0x080fe40000000f00 */
[-C--:B------:R-:W-:Y:S02]  /*34d0*/  @P0 MOV R172, R0.reuse ;  /* 0x0000000000ac0202 */ /* 0x080fe40000000f00 */
[C---:B------:R-:W-:Y:S02]  /*34e0*/  ISETP.EQ.AND P0, PT, R239.reuse, 0x100, PT ;  /* 0x00000100ef00780c */ /* 0x040fe40003f02270 */
[----:B------:R-:W-:Y:S02]  /*34f0*/  ISETP.EQ.AND P3, PT, R239, 0x110, PT ;  /* 0x00000110ef00780c */ /* 0x000fe40003f62270 */
[----:B------:R-:W-:-:S02]  /*3500*/  @P1 MOV R116, R0 ;  /* 0x0000000000741202 */ /* 0x000fc40000000f00 */
[-C--:B------:R-:W-:Y:S02]  /*3510*/  @P2 MOV R124, R0.reuse ;  /* 0x00000000007c2202 */ /* 0x080fe40000000f00 */
[C---:B------:R-:W-:Y:S02]  /*3520*/  ISETP.EQ.AND P1, PT, R239.reuse, 0x170, PT ;  /* 0x00000170ef00780c */ /* 0x040fe40003f22270 */
[C---:B------:R-:W-:Y:S02]  /*3530*/  ISETP.EQ.AND P2, PT, R239.reuse, 0x160, PT ;  /* 0x00000160ef00780c */ /* 0x040fe40003f42270 */
[----:B------:R-:W-:Y:S02]  /*3540*/  @P5 MOV R22, R31 ;  /* 0x0000001f00165202 */ /* 0x000fe40000000f00 */
[----:B------:R-:W-:Y:S01]  /*3550*/  @P0 MOV R140, R0 ;  /* 0x00000000008c0202 */ /* 0x000fe20000000f00 */
[----:B------:R-:W-:Y:S01]  /*3560*/  @P3 IMAD.MOV.U32 R132, RZ, RZ, R0 ;  /* 0x000000ffff843224 */ /* 0x000fe200078e0000 */
[----:B------:R-:W-:-:S02]  /*3570*/  ISETP.EQ.AND P0, PT, R239, 0x140, PT ;  /* 0x00000140ef00780c */ /* 0x000fc40003f02270 */
[----:B------:R-:W-:-:S03]  /*3580*/  ISETP.EQ.AND P3, PT, R239, 0x150, PT ;  /* 0x00000150ef00780c */ /* 0x000fc60003f62270 */
[--C-:B------:R-:W-:Y:S01]  /*3590*/  @P1 IMAD.MOV.U32 R84, RZ, RZ, R0.reuse ;  /* 0x000000ffff541224 */ /* 0x100fe200078e0000 */
[----:B------:R-:W-:Y:S02]  /*35a0*/  ISETP.NE.AND P1, PT, R41, RZ, PT ;  /* 0x000000ff2900720c */ /* 0x000fe40003f25270 */
[-C--:B------:R-:W-:Y:S02]  /*35b0*/  @P2 MOV R92, R0.reuse ;  /* 0x00000000005c2202 */ /* 0x080fe40000000f00 */
[----:B------:R-:W-:Y:S02]  /*35c0*/  ISETP.NE.AND P2, PT, R35, RZ, PT ;  /* 0x000000ff2300720c */ /* 0x000fe40003f45270 */
[----:B------:R-:W-:Y:S01]  /*35d0*/  P2R R19, PR, RZ, 0x2 ;  /* 0x00000002ff137803 */ /* 0x000fe20000000000 */
[----:B------:R-:W-:Y:S01]  /*35e0*/  @P0 IMAD.MOV.U32 R108, RZ, RZ, R0 ;  /* 0x000000ffff6c0224 */ /* 0x000fe200078e0000 */
[----:B------:R-:W-:Y:S02]  /*35f0*/  ISETP.EQ.AND P0, PT, R239, 0x180, PT ;  /* 0x00000180ef00780c */ /* 0x000fe40003f02270 */
[----:B------:R-:W-:-:S02]  /*3600*/  @P3 MOV R100, R0 ;  /* 0x0000000000643202 */ /* 0x000fc40000000f00 */
[----:B------:R-:W-:Y:S01]  /*3610*/  ISETP.NE.AND P3, PT, R33, RZ, PT ;  /* 0x000000ff2100720c */ /* 0x000fe20003f65270 */
[----:B------:R-:W-:Y:S01]  /*3620*/  @P1 IMAD.MOV.U32 R60, RZ, RZ, R0 ;  /* 0x000000ffff3c1224 */ /* 0x000fe200078e0000 */
[----:B------:R-:W-:Y:S02]  /*3630*/  P2R R15, PR, RZ, 0x4 ;  /* 0x00000004ff0f7803 */ /* 0x000fe40000000000 */
[C---:B------:R-:W-:Y:S02]  /*3640*/  ISETP.EQ.AND P1, PT, R239.reuse, 0x30, PT ;  /* 0x00000030ef00780c */ /* 0x040fe40003f22270 */
[-C--:B------:R-:W-:Y:S02]  /*3650*/  @P2 MOV R52, R0.reuse ;  /* 0x0000000000342202 */ /* 0x080fe40000000f00 */
[----:B------:R-:W-:Y:S02]  /*3660*/  ISETP.EQ.AND P2, PT, R239, 0x20, PT ;  /* 0x00000020ef00780c */ /* 0x000fe40003f42270 */
[----:B------:R-:W-:-:S02]  /*3670*/  @P0 MOV R76, R0 ;  /* 0x00000000004c0202 */ /* 0x000fc40000000f00 */
[----:B------:R-:W-:Y:S02]  /*3680*/  ISETP.NE.AND P0, PT, R43, RZ, PT ;  /* 0x000000ff2b00720c */ /* 0x000fe40003f05270 */
[----:B------:R-:W-:Y:S02]  /*3690*/  @P3 MOV R44, R0 ;  /* 0x00000000002c3202 */ /* 0x000fe40000000f00 */
[----:B------:R-:W-:Y:S02]  /*36a0*/  P2R R23, PR, RZ, 0x1 ;  /* 0x00000001ff177803 */ /* 0x000fe40000000000 */
[----:B------:R-:W-:Y:S02]  /*36b0*/  P2R R14, PR, RZ, 0x8 ;  /* 0x00000008ff0e7803 */ /* 0x000fe40000000000 */
[----:B------:R-:W-:Y:S02]  /*36c0*/  ISETP.EQ.AND P3, PT, R239, 0x10, PT ;  /* 0x00000010ef00780c */ /* 0x000fe40003f62270 */
[----:B------:R-:W-:-:S02]  /*36d0*/  @P1 MOV R246, R21 ;  /* 0x0000001500f61202 */ /* 0x000fc40000000f00 */
[----:B------:R-:W-:Y:S02]  /*36e0*/  @P2 MOV R18, R21 ;  /* 0x0000001500122202 */ /* 0x000fe40000000f00 */
[----:B------:R-:W-:Y:S01]  /*36f0*/  @P0 MOV R68, R0 ;  /* 0x0000000000440202 */ /* 0x000fe20000000f00 */
[----:B------:R-:W-:Y:S01]  /*3700*/  FADD R0, R0, R3 ;  /* 0x0000000300007221 */ /* 0x000fe20000000000 */
[C---:B------:R-:W-:Y:S02]  /*3710*/  ISETP.EQ.AND P0, PT, R239.reuse, 0x40, PT ;  /* 0x00000040ef00780c */ /* 0x040fe40003f02270 */
[C---:B------:R-:W-:Y:S01]  /*3720*/  ISETP.EQ.AND P1, PT, R239.reuse, 0x70, PT ;  /* 0x00000070ef00780c */ /* 0x040fe20003f22270 */
[--C-:B------:R-:W-:Y:S01]  /*3730*/  FADD R0, R0, R21.reuse ;  /* 0x0000001500007221 */ /* 0x100fe20000000000 */
[C---:B------:R-:W-:Y:S01]  /*3740*/  ISETP.EQ.AND P2, PT, R239.reuse, 0x60, PT ;  /* 0x00000060ef00780c */ /* 0x040fe20003f42270 */
[----:B------:R-:W-:Y:S01]  /*3750*/  @P3 IMAD.MOV.U32 R5, RZ, RZ, R21 ;  /* 0x000000ffff053224 */ /* 0x000fe200078e0015 */
[----:B------:R-:W-:Y:S01]  /*3760*/  ISETP.EQ.AND P3, PT, R239, 0x50, PT ;  /* 0x00000050ef00780c */ /* 0x000fe20003f62270 */
[----:B------:R-:W-:Y:S01]  /*3770*/  FADD R0, R0, R27 ;  /* 0x0000001b00007221 */ /* 0x000fe20000000000 */
[----:B------:R-:W-:-:S02]  /*3780*/  P2R R35, PR, RZ, 0x40 ;  /* 0x00000040ff237803 */ /* 0x000fc40000000000 */
[C---:B------:R-:W-:Y:S01]  /*3790*/  ISETP.EQ.AND P6, PT, R239.reuse, 0x10, PT ;  /* 0x00000010ef00780c */ /* 0x040fe20003fc2270 */
[----:B------:R-:W-:Y:S02]  /*37a0*/  FADD R0, R0, R31 ;  /* 0x0000001f00007221 */ /* 0x000fe40000000000 */
[--C-:B------:R-:W-:Y:S01]  /*37b0*/  @P0 IMAD.MOV.U32 R238, RZ, RZ, R21.reuse ;  /* 0x000000ffffee0224 */ /* 0x100fe200078e0015 */
[C---:B------:R-:W-:Y:S01]  /*37c0*/  ISETP.EQ.AND P0, PT, R239.reuse, 0x80, PT ;  /* 0x00000080ef00780c */ /* 0x040fe20003f02270 */
[----:B------:R-:W-:Y:S01]  /*37d0*/  @P1 IMAD.MOV.U32 R214, RZ, RZ, R21 ;  /* 0x000000ffffd61224 */ /* 0x000fe200078e0015 */
[C---:B------:R-:W-:Y:S02]  /*37e0*/  ISETP.EQ.AND P1, PT, R239.reuse, 0xb0, PT ;  /* 0x000000b0ef00780c */ /* 0x040fe40003f22270 */
[----:B------:R-:W-:Y:S02]  /*37f0*/  @P2 MOV R222, R21 ;  /* 0x0000001500de2202 */ /* 0x000fe40000000f00 */
[----:B------:R-:W-:-:S02]  /*3800*/  ISETP.EQ.AND P2, PT, R239, 0xa0, PT ;  /* 0x000000a0ef00780c */ /* 0x000fc40003f42270 */
[----:B------:R-:W-:Y:S02]  /*3810*/  @P3 MOV R230, R21 ;  /* 0x0000001500e63202 */ /* 0x000fe40000000f00 */
[C---:B------:R-:W-:Y:S02]  /*3820*/  ISETP.EQ.AND P3, PT, R239.reuse, 0x90, PT ;  /* 0x00000090ef00780c */ /* 0x040fe40003f62270 */
[----:B------:R-:W-:Y:S02]  /*3830*/  @P6 MOV R2, R31 ;  /* 0x0000001f00026202 */ /* 0x000fe40000000f00 */
[-C--:B------:R-:W-:Y:S02]  /*3840*/  @P0 MOV R206, R21.reuse ;  /* 0x0000001500ce0202 */ /* 0x080fe40000000f00 */
[C---:B------:R-:W-:Y:S02]  /*3850*/  ISETP.EQ.AND P0, PT, R239.reuse, 0xc0, PT ;  /* 0x000000c0ef00780c */ /* 0x040fe40003f02270 */
[----:B------:R-:W-:Y:S01]  /*3860*/  @P1 MOV R178, R21 ;  /* 0x0000001500b21202 */ /* 0x000fe20000000f00 */
[----:B------:R-:W-:Y:S01]  /*3870*/  @P2 IMAD.MOV.U32 R186, RZ, RZ, R21 ;  /* 0x000000ffffba2224 */ /* 0x000fe200078e0015 */
[----:B------:R-:W-:-:S02]  /*3880*/  ISETP.EQ.AND P1, PT, R239, 0xf0, PT ;  /* 0x000000f0ef00780c */ /* 0x000fc40003f22270 */
[C---:B------:R-:W-:Y:S02]  /*3890*/  ISETP.EQ.AND P2, PT, R239.reuse, 0xe0, PT ;  /* 0x000000e0ef00780c */ /* 0x040fe40003f42270 */
[-C--:B------:R-:W-:Y:S02]  /*38a0*/  @P3 MOV R198, R21.reuse ;  /* 0x0000001500c63202 */ /* 0x080fe40000000f00 */
[C---:B------:R-:W-:Y:S02]  /*38b0*/  ISETP.EQ.AND P3, PT, R239.reuse, 0xd0, PT ;  /* 0x000000d0ef00780c */ /* 0x040fe40003f62270 */
[C---:B------:R-:W-:Y:S02]  /*38c0*/  ISETP.EQ.AND P6, PT, R239.reuse, 0x50, PT ;  /* 0x00000050ef00780c */ /* 0x040fe40003fc2270 */
[----:B------:R-:W-:Y:S02]  /*38d0*/  @P0 MOV R170, R21 ;  /* 0x0000001500aa0202 */ /* 0x000fe40000000f00 */
[----:B------:R-:W-:-:S02]  /*38e0*/  ISETP.EQ.AND P0, PT, R239, 0x100, PT ;  /* 0x00000100ef00780c */ /* 0x000fc40003f02270 */
[-C--:B------:R-:W-:Y:S02]  /*38f0*/  @P1 MOV R146, R21.reuse ;  /* 0x0000001500921202 */ /* 0x080fe40000000f00 */
[----:B------:R-:W-:Y:S02]  /*3900*/  @P2 MOV R154, R21 ;  /* 0x00000015009a2202 */ /* 0x000fe40000000f00 */
[C---:B------:R-:W-:Y:S01]  /*3910*/  ISETP.EQ.AND P1, PT, R239.reuse, 0x130, PT ;  /* 0x00000130ef00780c */ /* 0x040fe20003f22270 */
[----:B------:R-:W-:Y:S01]  /*3920*/  @P3 IMAD.MOV.U32 R162, RZ, RZ, R21 ;  /* 0x000000ffffa23224 */ /* 0x000fe200078e0015 */
[C---:B------:R-:W-:Y:S01]  /*3930*/  ISETP.EQ.AND P2, PT, R239.reuse, 0x120, PT ;  /* 0x00000120ef00780c */ /* 0x040fe20003f42270 */
[----:B------:R-:W-:Y:S01]  /*3940*/  @P6 IMAD.MOV.U32 R226, RZ, RZ, R31 ;  /* 0x000000ffffe26224 */ /* 0x000fe200078e001f */
[C---:B------:R-:W-:Y:S02]  /*3950*/  ISETP.EQ.AND P3, PT, R239.reuse, 0x110, PT ;  /* 0x00000110ef00780c */ /* 0x040fe40003f62270 */
[C---:B------:R-:W-:Y:S01]  /*3960*/  ISETP.EQ.AND P6, PT, R239.reuse, 0x90, PT ;  /* 0x00000090ef00780c */ /* 0x040fe20003fc2270 */
[----:B------:R-:W-:Y:S01]  /*3970*/  @P0 IMAD.MOV.U32 R138, RZ, RZ, R21 ;  /* 0x000000ffff8a0224 */ /* 0x000fe200078e0015 */
[----:B------:R-:W-:-:S05]  /*3980*/  ISETP.EQ.AND P0, PT, R239, 0x140, PT ;  /* 0x00000140ef00780c */ /* 0x000fca0003f02270 */
[----:B------:R-:W-:Y:S01]  /*3990*/  @P1 IMAD.MOV.U32 R114, RZ, RZ, R21 ;  /* 0x000000ffff721224 */ /* 0x000fe200078e0015 */
[C---:B------:R-:W-:Y:S02]  /*39a0*/  ISETP.EQ.AND P1, PT, R239.reuse, 0x170, PT ;  /* 0x00000170ef00780c */ /* 0x040fe40003f22270 */
[-C--:B------:R-:W-:Y:S02]  /*39b0*/  @P2 MOV R122, R21.reuse ;  /* 0x00000015007a2202 */ /* 0x080fe40000000f00 */
[C---:B------:R-:W-:Y:S02]  /*39c0*/  ISETP.EQ.AND P2, PT, R239.reuse, 0x160, PT ;  /* 0x00000160ef00780c */ /* 0x040fe40003f42270 */
[-C--:B------:R-:W-:Y:S02]  /*39d0*/  @P3 MOV R130, R21.reuse ;  /* 0x0000001500823202 */ /* 0x080fe40000000f00 */
[----:B------:R-:W-:Y:S02]  /*39e0*/  @P0 MOV R106, R21 ;  /* 0x00000015006a0202 */ /* 0x000fe40000000f00 */
[----:B------:R-:W-:-:S02]  /*39f0*/  ISETP.EQ.AND P0, PT, R239, 0x180, PT ;  /* 0x00000180ef00780c */ /* 0x000fc40003f02270 */
[----:B------:R-:W-:Y:S02]  /*3a00*/  ISETP.EQ.AND P3, PT, R239, 0x150, PT ;  /* 0x00000150ef00780c */ /* 0x000fe40003f62270 */
[----:B------:R-:W-:Y:S02]  /*3a10*/  @P1 MOV R82, R21 ;  /* 0x0000001500521202 */ /* 0x000fe40000000f00 */
[----:B------:R-:W-:Y:S01]  /*3a20*/  ISETP.NE.AND P1, PT, R19, RZ, PT ;  /* 0x000000ff1300720c */ /* 0x000fe20003f25270 */
[----:B------:R-:W-:Y:S01]  /*3a30*/  @P2 IMAD.MOV.U32 R90, RZ, RZ, R21 ;  /* 0x000000ffff5a2224 */ /* 0x000fe200078e0015 */
[----:B------:R-:W-:Y:S02]  /*3a40*/  ISETP.NE.AND P2, PT, R15, RZ, PT ;  /* 0x000000ff0f00720c */ /* 0x000fe40003f45270 */
[----:B------:R-:W-:Y:S02]  /*3a50*/  P2R R19, PR, RZ, 0x2 ;  /* 0x00000002ff137803 */ /* 0x000fe40000000000 */
[----:B------:R-:W-:-:S02]  /*3a60*/  P2R R15, PR, RZ, 0x4 ;  /* 0x00000004ff0f7803 */ /* 0x000fc40000000000 */
[-C--:B------:R-:W-:Y:S02]  /*3a70*/  @P0 MOV R74, R21.reuse ;  /* 0x00000015004a0202 */ /* 0x080fe40000000f00 */
[----:B------:R-:W-:Y:S02]  /*3a80*/  ISETP.NE.AND P0, PT, R23, RZ, PT ;  /* 0x000000ff1700720c */ /* 0x000fe40003f05270 */
[-C--:B------:R-:W-:Y:S02]  /*3a90*/  @P3 MOV R98, R21.reuse ;  /* 0x0000001500623202 */ /* 0x080fe40000000f00 */
[----:B------:R-:W-:Y:S02]  /*3aa0*/  P2R R23, PR, RZ, 0x1 ;  /* 0x00000001ff177803 */ /* 0x000fe40000000000 */
[----:B------:R-:W-:Y:S02]  /*3ab0*/  ISETP.NE.AND P3, PT, R14, RZ, PT ;  /* 0x000000ff0e00720c */ /* 0x000fe40003f65270 */
[----:B------:R-:W-:-:S02]  /*3ac0*/  @P1 MOV R58, R21 ;  /* 0x00000015003a1202 */ /* 0x000fc40000000f00 */
[----:B------:R-:W-:Y:S02]  /*3ad0*/  @P2 MOV R50, R21 ;  /* 0x0000001500322202 */ /* 0x000fe40000000f00 */
[C---:B------:R-:W-:Y:S01]  /*3ae0*/  ISETP.EQ.AND P1, PT, R239.reuse, 0x30, PT ;  /* 0x00000030ef00780c */ /* 0x040fe20003f22270 */
[--C-:B------:R-:W-:Y:S01]  /*3af0*/  @P0 IMAD.MOV.U32 R66, RZ, RZ, R21.reuse ;  /* 0x000000ffff420224 */ /* 0x100fe200078e0015 */
[C---:B------:R-:W-:Y:S02]  /*3b00*/  ISETP.EQ.AND P0, PT, R239.reuse, 0x40, PT ;  /* 0x00000040ef00780c */ /* 0x040fe40003f02270 */
[C---:B------:R-:W-:Y:S02]  /*3b10*/  ISETP.EQ.AND P2, PT, R239.reuse, 0x20, PT ;  /* 0x00000020ef00780c */ /* 0x040fe40003f42270 */
[----:B------:R-:W-:Y:S01]  /*3b20*/  P2R R14, PR, RZ, 0x8 ;  /* 0x00000008ff0e7803 */ /* 0x000fe20000000000 */
[----:B------:R-:W-:Y:S01]  /*3b30*/  @P3 IMAD.MOV.U32 R42, RZ, RZ, R21 ;  /* 0x000000ffff2a3224 */ /* 0x000fe200078e0015 */
[----:B------:R-:W-:-:S02]  /*3b40*/  ISETP.EQ.AND P3, PT, R239, 0x10, PT ;  /* 0x00000010ef00780c */ /* 0x000fc40003f62270 */
[----:B------:R-:W-:Y:S02]  /*3b50*/  @P6 MOV R190, R31 ;  /* 0x0000001f00be6202 */ /* 0x000fe40000000f00 */
[C---:B------:R-:W-:Y:S01]  /*3b60*/  ISETP.EQ.AND P6, PT, R239.reuse, 0xd0, PT ;  /* 0x000000d0ef00780c */ /* 0x040fe20003fc2270 */
[----:B------:R-:W-:Y:S01]  /*3b70*/  @P1 IMAD.MOV.U32 R244, RZ, RZ, R27 ;  /* 0x000000fffff41224 */ /* 0x000fe200078e001b */
[C---:B------:R-:W-:Y:S02]  /*3b80*/  ISETP.EQ.AND P1, PT, R239.reuse, 0x70, PT ;  /* 0x00000070ef00780c */ /* 0x040fe40003f22270 */
[-C--:B------:R-:W-:Y:S02]  /*3b90*/  @P0 MOV R236, R27.reuse ;  /* 0x0000001b00ec0202 */ /* 0x080fe40000000f00 */
[----:B------:R-:W-:Y:S02]  /*3ba0*/  ISETP.EQ.AND P0, PT, R239, 0x80, PT ;  /* 0x00000080ef00780c */ /* 0x000fe40003f02270 */
[----:B------:R-:W-:-:S02]  /*3bb0*/  @P2 MOV R252, R27 ;  /* 0x0000001b00fc2202 */ /* 0x000fc40000000f00 */
[C---:B------:R-:W-:Y:S02]  /*3bc0*/  ISETP.EQ.AND P2, PT, R239.reuse, 0x60, PT ;  /* 0x00000060ef00780c */ /* 0x040fe40003f42270 */
[-C--:B------:R-:W-:Y:S02]  /*3bd0*/  @P3 MOV R4, R27.reuse ;  /* 0x0000001b00043202 */ /* 0x080fe40000000f00 */
[C---:B------:R-:W-:Y:S02]  /*3be0*/  ISETP.EQ.AND P3, PT, R239.reuse, 0x50, PT ;  /* 0x00000050ef00780c */ /* 0x040fe40003f62270 */
[-C--:B------:R-:W-:Y:S02]  /*3bf0*/  @P1 MOV R212, R27.reuse ;  /* 0x0000001b00d41202 */ /* 0x080fe40000000f00 */
[----:B------:R-:W-:Y:S02]  /*3c00*/  ISETP.EQ.AND P1, PT, R239, 0xb0, PT ;  /* 0x000000b0ef00780c */ /* 0x000fe40003f22270 */
[----:B------:R-:W-:-:S02]  /*3c10*/  @P0 MOV R204, R27 ;  /* 0x0000001b00cc0202 */ /* 0x000fc40000000f00 */
[C---:B------:R-:W-:Y:S01]  /*3c20*/  ISETP.EQ.AND P0, PT, R239.reuse, 0xc0, PT ;  /* 0x000000c0ef00780c */ /* 0x040fe20003f02270 */
[----:B------:R-:W-:Y:S01]  /*3c30*/  @P2 IMAD.MOV.U32 R220, RZ, RZ, R27 ;  /* 0x000000ffffdc2224 */ /* 0x000fe200078e001b */
[C---:B------:R-:W-:Y:S02]  /*3c40*/  ISETP.EQ.AND P2, PT, R239.reuse, 0xa0, PT ;  /* 0x000000a0ef00780c */ /* 0x040fe40003f42270 */
[----:B------:R-:W-:Y:S02]  /*3c50*/  @P6 MOV R158, R31 ;  /* 0x0000001f009e6202 */ /* 0x000fe40000000f00 */
[-C--:B------:R-:W-:Y:S02]  /*3c60*/  @P3 MOV R228, R27.reuse ;  /* 0x0000001b00e43202 */ /* 0x080fe40000000f00 */
[----:B------:R-:W-:Y:S02]  /*3c70*/  ISETP.EQ.AND P3, PT, R239, 0x90, PT ;  /* 0x00000090ef00780c */ /* 0x000fe40003f62270 */
[----:B------:R-:W-:-:S02]  /*3c80*/  @P1 MOV R176, R27 ;  /* 0x0000001b00b01202 */ /* 0x000fc40000000f00 */
[C---:B------:R-:W-:Y:S01]  /*3c90*/  ISETP.EQ.AND P1, PT, R239.reuse, 0xf0, PT ;  /* 0x000000f0ef00780c */ /* 0x040fe20003f22270 */
[--C-:B------:R-:W-:Y:S01]  /*3ca0*/  @P0 IMAD.MOV.U32 R168, RZ, RZ, R27.reuse ;  /* 0x000000ffffa80224 */ /* 0x100fe200078e001b */
[C---:B------:R-:W-:Y:S02]  /*3cb0*/  ISETP.EQ.AND P0, PT, R239.reuse, 0x100, PT ;  /* 0x00000100ef00780c */ /* 0x040fe40003f02270 */
[----:B------:R-:W-:Y:S02]  /*3cc0*/  @P2 MOV R184, R27 ;  /* 0x0000001b00b82202 */ /* 0x000fe40000000f00 */
[C---:B------:R-:W-:Y:S02]  /*3cd0*/  ISETP.EQ.AND P2, PT, R239.reuse, 0xe0, PT ;  /* 0x000000e0ef00780c */ /* 0x040fe40003f42270 */
[C---:B------:R-:W-:Y:S01]  /*3ce0*/  ISETP.EQ.AND P6, PT, R239.reuse, 0x110, PT ;  /* 0x00000110ef00780c */ /* 0x040fe20003fc2270 */
[----:B------:R-:W-:Y:S01]  /*3cf0*/  @P3 IMAD.MOV.U32 R196, RZ, RZ, R27 ;  /* 0x000000ffffc43224 */ /* 0x000fe200078e001b */
[----:B------:R-:W-:-:S03]  /*3d00*/  ISETP.EQ.AND P3, PT, R239, 0xd0, PT ;  /* 0x000000d0ef00780c */ /* 0x000fc60003f62270 */
[----:B------:R-:W-:Y:S01]  /*3d10*/  @P1 IMAD.MOV.U32 R144, RZ, RZ, R27 ;  /* 0x000000ffff901224 */ /* 0x000fe200078e001b */
[C---:B------:R-:W-:Y:S02]  /*3d20*/  ISETP.EQ.AND P1, PT, R239.reuse, 0x130, PT ;  /* 0x00000130ef00780c */ /* 0x040fe40003f22270 */
[-C--:B------:R-:W-:Y:S02]  /*3d30*/  @P0 MOV R136, R27.reuse ;  /* 0x0000001b00880202 */ /* 0x080fe40000000f00 */
[C---:B------:R-:W-:Y:S02]  /*3d40*/  ISETP.EQ.AND P0, PT, R239.reuse, 0x140, PT ;  /* 0x00000140ef00780c */ /* 0x040fe40003f02270 */
[-C--:B------:R-:W-:Y:S01]  /*3d50*/  @P2 MOV R152, R27.reuse ;  /* 0x0000001b00982202 */ /* 0x080fe20000000f00 */
[----:B------:R-:W-:Y:S01]  /*3d60*/  @P6 IMAD.MOV.U32 R126, RZ, RZ, R31 ;  /* 0x000000ffff7e6224 */ /* 0x000fe200078e001f */
[----:B------:R-:W-:Y:S02]  /*3d70*/  ISETP.EQ.AND P2, PT, R239, 0x120, PT ;  /* 0x00000120ef00780c */ /* 0x000fe40003f42270 */
[----:B------:R-:W-:-:S02]  /*3d80*/  @P3 MOV R160, R27 ;  /* 0x0000001b00a03202 */ /* 0x000fc40000000f00 */
[C---:B------:R-:W-:Y:S02]  /*3d90*/  ISETP.EQ.AND P3, PT, R239.reuse, 0x110, PT ;  /* 0x00000110ef00780c */ /* 0x040fe40003f62270 */
[-C--:B------:R-:W-:Y:S02]  /*3da0*/  @P1 MOV R112, R27.reuse ;  /* 0x0000001b00701202 */ /* 0x080fe40000000f00 */
[C---:B------:R-:W-:Y:S02]  /*3db0*/  ISETP.EQ.AND P1, PT, R239.reuse, 0x170, PT ;  /* 0x00000170ef00780c */ /* 0x040fe40003f22270 */
[----:B------:R-:W-:Y:S02]  /*3dc0*/  @P0 MOV R104, R27 ;  /* 0x0000001b00680202 */ /* 0x000fe40000000f00 */
[C---:B------:R-:W-:Y:S01]  /*3dd0*/  ISETP.EQ.AND P0, PT, R239.reuse, 0x180, PT ;  /* 0x00000180ef00780c */ /* 0x040fe20003f02270 */
[----:B------:R-:W-:Y:S01]  /*3de0*/  @P2 IMAD.MOV.U32 R120, RZ, RZ, R27 ;  /* 0x000000ffff782224 */ /* 0x000fe200078e001b */
[----:B------:R-:W-:-:S02]  /*3df0*/  ISETP.EQ.AND P2, PT, R239, 0x160, PT ;  /* 0x00000160ef00780c */ /* 0x000fc40003f42270 */
[C---:B------:R-:W-:Y:S02]  /*3e00*/  ISETP.EQ.AND P6, PT, R239.reuse, 0x180, PT ;  /* 0x00000180ef00780c */ /* 0x040fe40003fc2270 */
[-C--:B------:R-:W-:Y:S02]  /*3e10*/  @P3 MOV R128, R27.reuse ;  /* 0x0000001b00803202 */ /* 0x080fe40000000f00 */
[----:B------:R-:W-:Y:S02]  /*3e20*/  ISETP.EQ.AND P3, PT, R239, 0x150, PT ;  /* 0x00000150ef00780c */ /* 0x000fe40003f62270 */
[----:B------:R-:W-:Y:S02]  /*3e30*/  @P1 MOV R80, R27 ;  /* 0x0000001b00501202 */ /* 0x000fe40000000f00 */
[----:B------:R-:W-:Y:S01]  /*3e40*/  ISETP.NE.AND P1, PT, R19, RZ, PT ;  /* 0x000000ff1300720c */ /* 0x000fe20003f25270 */
[----:B------:R-:W-:Y:S01]  /*3e50*/  @P0 IMAD.MOV.U32 R72, RZ, RZ, R27 ;  /* 0x000000ffff480224 */ /* 0x000fe200078e001b */
[----:B------:R-:W-:-:S02]  /*3e60*/  ISETP.NE.AND P0, PT, R23, RZ, PT ;  /* 0x000000ff1700720c */ /* 0x000fc40003f05270 */
[-C--:B------:R-:W-:Y:S02]  /*3e70*/  @P2 MOV R88, R27.reuse ;  /* 0x0000001b00582202 */ /* 0x080fe40000000f00 */
[----:B------:R-:W-:Y:S02]  /*3e80*/  ISETP.NE.AND P2, PT, R15, RZ, PT ;  /* 0x000000ff0f00720c */ /* 0x000fe40003f45270 */
[----:B------:R-:W-:Y:S01]  /*3e90*/  P2R R19, PR, RZ, 0x1 ;  /* 0x00000001ff137803 */ /* 0x000fe20000000000 */
[----:B------:R-:W-:Y:S01]  /*3ea0*/  @P3 IMAD.MOV.U32 R96, RZ, RZ, R27 ;  /* 0x000000ffff603224 */ /* 0x000fe200078e001b */
[----:B------:R-:W-:Y:S02]  /*3eb0*/  ISETP.NE.AND P3, PT, R14, RZ, PT ;  /* 0x000000ff0e00720c */ /* 0x000fe40003f65270 */
[----:B------:R-:W-:Y:S02]  /*3ec0*/  P2R R15, PR, RZ, 0x2 ;  /* 0x00000002ff0f7803 */ /* 0x000fe40000000000 */
[----:B------:R-:W-:-:S02]  /*3ed0*/  @P1 MOV R56, R27 ;  /* 0x0000001b00381202 */ /* 0x000fc40000000f00 */
[----:B------:R-:W-:Y:S02]  /*3ee0*/  @P0 MOV R64, R27 ;  /* 0x0000001b00400202 */ /* 0x000fe40000000f00 */
[C---:B------:R-:W-:Y:S01]  /*3ef0*/  ISETP.EQ.AND P0, PT, R239.reuse, 0x40, PT ;  /* 0x00000040ef00780c */ /* 0x040fe20003f02270 */
[----:B------:R-:W-:Y:S01]  /*3f00*/  @P2 IMAD.MOV.U32 R48, RZ, RZ, R27 ;  /* 0x000000ffff302224 */ /* 0x000fe200078e001b */
[----:B------:R-:W-:Y:S02]  /*3f10*/  P2R R14, PR, RZ, 0x4 ;  /* 0x00000004ff0e7803 */ /* 0x000fe40000000000 */
[C---:B------:R-:W-:Y:S02]  /*3f20*/  ISETP.EQ.AND P1, PT, R239.reuse, 0x30, PT ;  /* 0x00000030ef00780c */ /* 0x040fe40003f22270 */
[----:B------:R-:W-:Y:S02]  /*3f30*/  ISETP.EQ.AND P2, PT, R239, 0x20, PT ;  /* 0x00000020ef00780c */ /* 0x000fe40003f42270 */
[----:B------:R-:W-:-:S02]  /*3f40*/  @P6 MOV R70, R31 ;  /* 0x0000001f00466202 */ /* 0x000fc40000000f00 */
[----:B------:R-:W-:Y:S02]  /*3f50*/  P2R R23, PR, RZ, 0x40 ;  /* 0x00000040ff177803 */ /* 0x000fe40000000000 */
[C---:B------:R-:W-:Y:S02]  /*3f60*/  ISETP.EQ.AND P6, PT, R239.reuse, RZ, PT ;  /* 0x000000ffef00720c */ /* 0x040fe40003fc2270 */
[-C--:B------:R-:W-:Y:S02]  /*3f70*/  @P0 MOV R234, R31.reuse ;  /* 0x0000001f00ea0202 */ /* 0x080fe40000000f00 */
[C---:B------:R-:W-:Y:S02]  /*3f80*/  ISETP.EQ.AND P0, PT, R239.reuse, 0x80, PT ;  /* 0x00000080ef00780c */ /* 0x040fe40003f02270 */
[----:B------:R-:W-:Y:S01]  /*3f90*/  @P1 MOV R242, R31 ;  /* 0x0000001f00f21202 */ /* 0x000fe20000000f00 */
[----:B------:R-:W-:Y:S01]  /*3fa0*/  @P2 IMAD.MOV.U32 R250, RZ, RZ, R31 ;  /* 0x000000fffffa2224 */ /* 0x000fe200078e001f */
[----:B------:R-:W-:-:S02]  /*3fb0*/  ISETP.EQ.AND P1, PT, R239, 0x70, PT ;  /* 0x00000070ef00780c */ /* 0x000fc40003f22270 */
[C---:B------:R-:W-:Y:S02]  /*3fc0*/  ISETP.EQ.AND P2, PT, R239.reuse, 0x60, PT ;  /* 0x00000060ef00780c */ /* 0x040fe40003f42270 */
[----:B------:R-:W-:Y:S01]  /*3fd0*/  @P3 MOV R40, R27 ;  /* 0x0000001b00283202 */ /* 0x000fe20000000f00 */
[----:B------:R-:W-:Y:S01]  /*3fe0*/  @P6 IMAD.MOV.U32 R192, RZ, RZ, R5 ;  /* 0x000000ffffc06224 */ /* 0x000fe200078e0005 */
[----:B------:R-:W-:Y:S01]  /*3ff0*/  @P3 MOV R38, R31 ;  /* 0x0000001f00263202 */ /* 0x000fe20000000f00 */
[----:B------:R-:W-:Y:S02]  /*4000*/  @P6 IMAD.MOV.U32 R194, RZ, RZ, R4 ;  /* 0x000000ffffc26224 */ /* 0x000fe400078e0004 */
[----:B------:R-:W-:Y:S01]  /*4010*/  @P0 IMAD.MOV.U32 R202, RZ, RZ, R31 ;  /* 0x000000ffffca0224 */ /* 0x000fe200078e001f */
[----:B------:R-:W-:-:S03]  /*4020*/  ISETP.EQ.AND P0, PT, R239, 0xc0, PT ;  /* 0x000000c0ef00780c */ /* 0x000fc60003f02270 */
[-C--:B------:R-:W-:Y:S02]  /*4030*/  @P1 MOV R210, R31.reuse ;  /* 0x0000001f00d21202 */ /* 0x080fe40000000f00 */
[----:B------:R-:W-:Y:S02]  /*4040*/  @P2 MOV R218, R31 ;  /* 0x0000001f00da2202 */ /* 0x000fe40000000f00 */
[C---:B------:R-:W-:Y:S02]  /*4050*/  ISETP.EQ.AND P1, PT, R239.reuse, 0xb0, PT ;  /* 0x000000b0ef00780c */ /* 0x040fe40003f22270 */
[----:B------:R-:W-:-:S04]  /*4060*/  ISETP.EQ.AND P2, PT, R239, 0xa0, PT ;  /* 0x000000a0ef00780c */ /* 0x000fc80003f42270 */
[----:B------:R-:W-:Y:S02]  /*4070*/  @P0 MOV R166, R31 ;  /* 0x0000001f00a60202 */ /* 0x000fe40000000f00 */
[----:B------:R-:W-:-:S05]  /*4080*/  ISETP.EQ.AND P0, PT, R239, 0x100, PT ;  /* 0x00000100ef00780c */ /* 0x000fca0003f02270 */
[----:B------:R-:W-:Y:S01]  /*4090*/  @P1 IMAD.MOV.U32 R174, RZ, RZ, R31 ;  /* 0x000000ffffae1224 */ /* 0x000fe200078e001f */
[C---:B------:R-:W-:Y:S02]  /*40a0*/  ISETP.EQ.AND P1, PT, R239.reuse, 0xf0, PT ;  /* 0x000000f0ef00780c */ /* 0x040fe40003f22270 */
[----:B------:R-:W-:Y:S02]  /*40b0*/  @P2 MOV R182, R31 ;  /* 0x0000001f00b62202 */ /* 0x000fe40000000f00 */
[----:B------:R-:W-:-:S03]  /*40c0*/  ISETP.EQ.AND P2, PT, R239, 0xe0, PT ;  /* 0x000000e0ef00780c */ /* 0x000fc60003f42270 */
[----:B------:R-:W-:Y:S02]  /*40d0*/  @P0 MOV R134, R31 ;  /* 0x0000001f00860202 */ /* 0x000fe40000000f00 */
[----:B------:R-:W-:-:S04]  /*40e0*/  ISETP.EQ.AND P0, PT, R239, 0x140, PT ;  /* 0x00000140ef00780c */ /* 0x000fc80003f02270 */
[----:B------:R-:W-:Y:S02]  /*40f0*/  @P1 MOV R142, R31 ;  /* 0x0000001f008e1202 */ /* 0x000fe40000000f00 */
[C---:B------:R-:W-:Y:S02]  /*4100*/  ISETP.EQ.AND P1, PT, R239.reuse, 0x130, PT ;  /* 0x00000130ef00780c */ /* 0x040fe40003f22270 */
[----:B------:R-:W-:Y:S01]  /*4110*/  @P2 IMAD.MOV.U32 R150, RZ, RZ, R31 ;  /* 0x000000ffff962224 */ /* 0x000fe200078e001f */
[----:B------:R-:W-:-:S04]  /*4120*/  ISETP.EQ.AND P2, PT, R239, 0x120, PT ;  /* 0x00000120ef00780c */ /* 0x000fc80003f42270 */
[----:B------:R-:W-:Y:S01]  /*4130*/  @P0 IMAD.MOV.U32 R102, RZ, RZ, R31 ;  /* 0x000000ffff660224 */ /* 0x000fe200078e001f */
[----:B------:R-:W-:-:S05]  /*4140*/  ISETP.EQ.AND P0, PT, R239, 0x170, PT ;  /* 0x00000170ef00780c */ /* 0x000fca0003f02270 */
[-C--:B------:R-:W-:Y:S02]  /*4150*/  @P1 MOV R110, R31.reuse ;  /* 0x0000001f006e1202 */ /* 0x080fe40000000f00 */
[C---:B------:R-:W-:Y:S02]  /*4160*/  ISETP.EQ.AND P1, PT, R239.reuse, 0x160, PT ;  /* 0x00000160ef00780c */ /* 0x040fe40003f22270 */
[----:B------:R-:W-:Y:S02]  /*4170*/  @P2 MOV R118, R31 ;  /* 0x0000001f00762202 */ /* 0x000fe40000000f00 */
[----:B------:R-:W-:Y:S02]  /*4180*/  ISETP.EQ.AND P2, PT, R239, 0x150, PT ;  /* 0x00000150ef00780c */ /* 0x000fe40003f42270 */
[----:B------:R-:W-:Y:S01]  /*4190*/  @P0 IMAD.MOV.U32 R78, RZ, RZ, R31 ;  /* 0x000000ffff4e0224 */ /* 0x000fe200078e001f */
[----:B------:R-:W-:Y:S02]  /*41a0*/  ISETP.NE.AND P0, PT, R19, RZ, PT ;  /* 0x000000ff1300720c */ /* 0x000fe40003f05270 */
[----:B------:R-:W-:-:S02]  /*41b0*/  P2R R19, PR, RZ, 0x8 ;  /* 0x00000008ff137803 */ /* 0x000fc40000000000 */
[----:B------:R-:W-:Y:S02]  /*41c0*/  P2R R25, PR, RZ, 0x1 ;  /* 0x00000001ff197803 */ /* 0x000fe40000000000 */
[-C--:B------:R-:W-:Y:S02]  /*41d0*/  @P1 MOV R86, R31.reuse ;  /* 0x0000001f00561202 */ /* 0x080fe40000000f00 */
[----:B------:R-:W-:Y:S01]  /*41e0*/  ISETP.NE.AND P1, PT, R15, RZ, PT ;  /* 0x000000ff0f00720c */ /* 0x000fe20003f25270 */
[----:B------:R-:W-:Y:S01]  /*41f0*/  @P6 IMAD.MOV.U32 R15, RZ, RZ, R2 ;  /* 0x000000ffff0f6224 */ /* 0x000fe200078e0002 */
[----:B------:R-:W-:Y:S02]  /*4200*/  @P2 MOV R94, R31 ;  /* 0x0000001f005e2202 */ /* 0x000fe40000000f00 */
[----:B------:R-:W-:Y:S01]  /*4210*/  ISETP.NE.AND P2, PT, R14, RZ, PT ;  /* 0x000000ff0e00720c */ /* 0x000fe20003f45270 */
[----:B------:R-:W-:Y:S01]  /*4220*/  @P0 IMAD.MOV.U32 R62, RZ, RZ, R31 ;  /* 0x000000ffff3e0224 */ /* 0x000fe200078e001f */
[----:B------:R-:W-:-:S02]  /*4230*/  ISETP.EQ.AND P0, PT, R239, 0x10, PT ;  /* 0x00000010ef00780c */ /* 0x000fc40003f02270 */
[----:B------:R-:W-:Y:S02]  /*4240*/  P2R R29, PR, RZ, 0x2 ;  /* 0x00000002ff1d7803 */ /* 0x000fe40000000000 */
[----:B------:R-:W-:Y:S02]  /*4250*/  P2R R33, PR, RZ, 0x4 ;  /* 0x00000004ff217803 */ /* 0x000fe40000000000 */
[----:B------:R-:W-:Y:S02]  /*4260*/  @P6 MOV R14, R6 ;  /* 0x00000006000e6202 */ /* 0x000fe40000000f00 */
[-C--:B------:R-:W-:Y:S02]  /*4270*/  @P1 MOV R54, R31.reuse ;  /* 0x0000001f00361202 */ /* 0x080fe40000000f00 */
[C---:B------:R-:W-:Y:S02]  /*4280*/  ISETP.EQ.AND P1, PT, R239.reuse, 0x20, PT ;  /* 0x00000020ef00780c */ /* 0x040fe40003f22270 */
[----:B------:R-:W-:Y:S01]  /*4290*/  @P2 MOV R46, R31 ;  /* 0x0000001f002e2202 */ /* 0x000fe20000000f00 */
[----:B------:R-:W-:Y:S01]  /*42a0*/  @P0 IMAD.MOV.U32 R14, RZ, RZ, R17 ;  /* 0x000000ffff0e0224 */ /* 0x000fe200078e0011 */
[----:B------:R-:W-:-:S02]  /*42b0*/  ISETP.EQ.AND P2, PT, R239, 0x30, PT ;  /* 0x00000030ef00780c */ /* 0x000fc40003f42270 */
[C---:B------:R-:W-:Y:S02]  /*42c0*/  ISETP.EQ.AND P3, PT, R239.reuse, 0x40, PT ;  /* 0x00000040ef00780c */ /* 0x040fe40003f62270 */
[----:B------:R-:W-:Y:S02]  /*42d0*/  ISETP.EQ.AND P6, PT, R239, 0x50, PT ;  /* 0x00000050ef00780c */ /* 0x000fe40003fc2270 */
[----:B------:R-:W-:Y:S02]  /*42e0*/  @P0 MOV R192, R18 ;  /* 0x0000001200c00202 */ /* 0x000fe40000000f00 */
[----:B------:R-:W-:Y:S02]  /*42f0*/  @P0 MOV R194, R252 ;  /* 0x000000fc00c20202 */ /* 0x000fe40000000f00 */
[----:B------:R-:W-:Y:S02]  /*4300*/  @P0 MOV R15, R250 ;  /* 0x000000fa000f0202 */ /* 0x000fe40000000f00 */
[----:B------:R-:W-:-:S02]  /*4310*/  @P1 MOV R14, R248 ;  /* 0x000000f8000e1202 */ /* 0x000fc40000000f00 */
[----:B------:R-:W-:Y:S01]  /*4320*/  @P1 MOV R192, R246 ;  /* 0x000000f600c01202 */ /* 0x000fe20000000f00 */
[----:B------:R-:W-:Y:S01]  /*4330*/  @P2 IMAD.MOV.U32 R192, RZ, RZ, R238 ;  /* 0x000000ffffc02224 */ /* 0x000fe200078e00ee */
[----:B------:R-:W-:Y:S01]  /*4340*/  @P1 MOV R194, R244 ;  /* 0x000000f400c21202 */ /* 0x000fe20000000f00 */
[----:B------:R-:W-:Y:S01]  /*4350*/  @P2 IMAD.MOV.U32 R194, RZ, RZ, R236 ;  /* 0x000000ffffc22224 */ /* 0x000fe200078e00ec */
[C---:B------:R-:W-:Y:S02]  /*4360*/  ISETP.EQ.AND P0, PT, R239.reuse, 0x60, PT ;  /* 0x00000060ef00780c */ /* 0x040fe40003f02270 */
[----:B------:R-:W-:Y:S01]  /*4370*/  @P1 MOV R15, R242 ;  /* 0x000000f2000f1202 */ /* 0x000fe20000000f00 */
[----:B------:R-:W-:Y:S01]  /*4380*/  @P2 IMAD.MOV.U32 R15, RZ, RZ, R234 ;  /* 0x000000ffff0f2224 */ /* 0x000fe200078e00ea */
[----:B------:R-:W-:Y:S01]  /*4390*/  @P2 MOV R14, R240 ;  /* 0x000000f0000e2202 */ /* 0x000fe20000000f00 */
[----:B------:R-:W-:Y:S01]  /*43a0*/  @P3 IMAD.MOV.U32 R14, RZ, RZ, R232 ;  /* 0x000000ffff0e3224 */ /* 0x000fe200078e00e8 */
[----:B------:R-:W-:-:S02]  /*43b0*/  ISETP.EQ.AND P1, PT, R239, 0x70, PT ;  /* 0x00000070ef00780c */ /* 0x000fc40003f22270 */
[C---:B------:R-:W-:Y:S02]  /*43c0*/  ISETP.EQ.AND P2, PT, R239.reuse, 0x80, PT ;  /* 0x00000080ef00780c */ /* 0x040fe40003f42270 */
[----:B------:R-:W-:Y:S02]  /*43d0*/  @P3 MOV R192, R230 ;  /* 0x000000e600c03202 */ /* 0x000fe40000000f00 */
[----:B------:R-:W-:Y:S02]  /*43e0*/  @P3 MOV R194, R228 ;  /* 0x000000e400c23202 */ /* 0x000fe40000000f00 */
[----:B------:R-:W-:Y:S02]  /*43f0*/  @P3 MOV R15, R226 ;  /* 0x000000e2000f3202 */ /* 0x000fe40000000f00 */
[----:B------:R-:W-:Y:S02]  /*4400*/  @P6 MOV R14, R224 ;  /* 0x000000e0000e6202 */ /* 0x000fe40000000f00 */
[----:B------:R-:W-:Y:S01]  /*4410*/  @P6 MOV R192, R222 ;  /* 0x000000de00c06202 */ /* 0x000fe20000000f00 */
[----:B------:R-:W-:Y:S01]  /*4420*/  @P0 IMAD.MOV.U32 R192, RZ, RZ, R214 ;  /* 0x000000ffffc00224 */ /* 0x000fe200078e00d6 */
[----:B------:R-:W-:Y:S01]  /*4430*/  @P6 MOV R194, R220 ;  /* 0x000000dc00c26202 */ /* 0x000fe20000000f00 */
[----:B------:R-:W-:Y:S01]  /*4440*/  @P0 IMAD.MOV.U32 R194, RZ, RZ, R212 ;  /* 0x000000ffffc20224 */ /* 0x000fe200078e00d4 */
[----:B------:R-:W-:-:S02]  /*4450*/  ISETP.EQ.AND P3, PT, R239, 0x90, PT ;  /* 0x00000090ef00780c */ /* 0x000fc40003f62270 */
[----:B------:R-:W-:Y:S01]  /*4460*/  @P6 MOV R15, R218 ;  /* 0x000000da000f6202 */ /* 0x000fe20000000f00 */
[----:B------:R-:W-:Y:S01]  /*4470*/  @P0 IMAD.MOV.U32 R15, RZ, RZ, R210 ;  /* 0x000000ffff0f0224 */ /* 0x000fe200078e00d2 */
[C---:B------:R-:W-:Y:S02]  /*4480*/  ISETP.EQ.AND P6, PT, R239.reuse, 0xa0, PT ;  /* 0x000000a0ef00780c */ /* 0x040fe40003fc2270 */
[----:B------:R-:W-:Y:S01]  /*4490*/  @P0 MOV R14, R216 ;  /* 0x000000d8000e0202 */ /* 0x000fe20000000f00 */
[----:B------:R-:W-:Y:S01]  /*44a0*/  @P1 IMAD.MOV.U32 R14, RZ, RZ, R208 ;  /* 0x000000ffff0e1224 */ /* 0x000fe200078e00d0 */
[----:B------:R-:W-:Y:S02]  /*44b0*/  @P1 MOV R192, R206 ;  /* 0x000000ce00c01202 */ /* 0x000fe40000000f00 */
[----:B------:R-:W-:Y:S02]  /*44c0*/  @P1 MOV R194, R204 ;  /* 0x000000cc00c21202 */ /* 0x000fe40000000f00 */
[----:B------:R-:W-:-:S02]  /*44d0*/  ISETP.EQ.AND P0, PT, R239, 0xb0, PT ;  /* 0x000000b0ef00780c */ /* 0x000fc40003f02270 */
[----:B------:R-:W-:Y:S02]  /*44e0*/  @P1 MOV R15, R202 ;  /* 0x000000ca000f1202 */ /* 0x000fe40000000f00 */
[----:B------:R-:W-:Y:S02]  /*44f0*/  @P2 MOV R14, R200 ;  /* 0x000000c8000e2202 */ /* 0x000fe40000000f00 */
[----:B------:R-:W-:Y:S01]  /*4500*/  @P2 MOV R192, R198 ;  /* 0x000000c600c02202 */ /* 0x000fe20000000f00 */
[----:B------:R-:W-:Y:S01]  /*4510*/  @P3 IMAD.MOV.U32 R192, RZ, RZ, R186 ;  /* 0x000000ffffc03224 */ /* 0x000fe200078e00ba */
[----:B------:R-:W-:Y:S01]  /*4520*/  @P2 MOV R194, R196 ;  /* 0x000000c400c22202 */ /* 0x000fe20000000f00 */
[----:B------:R-:W-:Y:S01]  /*4530*/  @P3 IMAD.MOV.U32 R194, RZ, RZ, R184 ;  /* 0x000000ffffc23224 */ /* 0x000fe200078e00b8 */
[C---:B------:R-:W-:Y:S02]  /*4540*/  ISETP.EQ.AND P1, PT, R239.reuse, 0xc0, PT ;  /* 0x000000c0ef00780c */ /* 0x040fe40003f22270 */
[----:B------:R-:W-:Y:S01]  /*4550*/  @P2 MOV R15, R190 ;  /* 0x000000be000f2202 */ /* 0x000fe20000000f00 */
[----:B------:R-:W-:Y:S01]  /*4560*/  @P3 IMAD.MOV.U32 R15, RZ, RZ, R182 ;  /* 0x000000ffff0f3224 */ /* 0x000fe200078e00b6 */
[----:B------:R-:W-:-:S02]  /*4570*/  ISETP.EQ.AND P2, PT, R239, 0xd0, PT ;  /* 0x000000d0ef00780c */ /* 0x000fc40003f42270 */
[----:B------:R-:W-:Y:S01]  /*4580*/  @P3 MOV R14, R188 ;  /* 0x000000bc000e3202 */ /* 0x000fe20000000f00 */
[----:B------:R-:W-:Y:S01]  /*4590*/  @P6 IMAD.MOV.U32 R14, RZ, RZ, R180 ;  /* 0x000000ffff0e6224 */ /* 0x000fe200078e00b4 */
[----:B------:R-:W-:Y:S02]  /*45a0*/  @P6 MOV R192, R178 ;  /* 0x000000b200c06202 */ /* 0x000fe40000000f00 */
[----:B------:R-:W-:Y:S02]  /*45b0*/  @P6 MOV R194, R176 ;  /* 0x000000b000c26202 */ /* 0x000fe40000000f00 */
[C---:B------:R-:W-:Y:S02]  /*45c0*/  ISETP.EQ.AND P3, PT, R239.reuse, 0xe0, PT ;  /* 0x000000e0ef00780c */ /* 0x040fe40003f62270 */
[----:B------:R-:W-:Y:S02]  /*45d0*/  @P6 MOV R15, R174 ;  /* 0x000000ae000f6202 */ /* 0x000fe40000000f00 */
[----:B------:R-:W-:-:S02]  /*45e0*/  ISETP.EQ.AND P6, PT, R239, 0xf0, PT ;  /* 0x000000f0ef00780c */ /* 0x000fc40003fc2270 */
[----:B------:R-:W-:Y:S02]  /*45f0*/  @P0 MOV R14, R172 ;  /* 0x000000ac000e0202 */ /* 0x000fe40000000f00 */
[----:B------:R-:W-:Y:S01]  /*4600*/  @P0 MOV R192, R170 ;  /* 0x000000aa00c00202 */ /* 0x000fe20000000f00 */
[----:B------:R-:W-:Y:S01]  /*4610*/  @P1 IMAD.MOV.U32 R192, RZ, RZ, R162 ;  /* 0x000000ffffc01224 */ /* 0x000fe200078e00a2 */
[----:B------:R-:W-:Y:S01]  /*4620*/  @P0 MOV R194, R168 ;  /* 0x000000a800c20202 */ /* 0x000fe20000000f00 */
[----:B------:R-:W-:Y:S01]  /*4630*/  @P1 IMAD.MOV.U32 R194, RZ, RZ, R160 ;  /* 0x000000ffffc21224 */ /* 0x000fe200078e00a0 */
[----:B------:R-:W-:Y:S01]  /*4640*/  @P0 MOV R15, R166 ;  /* 0x000000a6000f0202 */ /* 0x000fe20000000f00 */
[----:B------:R-:W-:Y:S01]  /*4650*/  @P1 IMAD.MOV.U32 R15, RZ, RZ, R158 ;  /* 0x000000ffff0f1224 */ /* 0x000fe200078e009e */
[----:B------:R-:W-:Y:S01]  /*4660*/  @P1 MOV R14, R164 ;  /* 0x000000a4000e1202 */ /* 0x000fe20000000f00 */
[----:B------:R-:W-:Y:S01]  /*4670*/  @P2 IMAD.MOV.U32 R14, RZ, RZ, R156 ;  /* 0x000000ffff0e2224 */ /* 0x000fe200078e009c */
[----:B------:R-:W-:-:S02]  /*4680*/  ISETP.EQ.AND P0, PT, R239, 0x100, PT ;  /* 0x00000100ef00780c */ /* 0x000fc40003f02270 */
[----:B------:R-:W-:Y:S02]  /*4690*/  @P2 MOV R192, R154 ;  /* 0x0000009a00c02202 */ /* 0x000fe40000000f00 */
[----:B------:R-:W-:Y:S02]  /*46a0*/  @P2 MOV R194, R152 ;  /* 0x0000009800c22202 */ /* 0x000fe40000000f00 */
[C---:B------:R-:W-:Y:S02]  /*46b0*/  ISETP.EQ.AND P1, PT, R239.reuse, 0x110, PT ;  /* 0x00000110ef00780c */ /* 0x040fe40003f22270 */
[----:B------:R-:W-:Y:S02]  /*46c0*/  @P2 MOV R15, R150 ;  /* 0x00000096000f2202 */ /* 0x000fe40000000f00 */
[----:B------:R-:W-:Y:S02]  /*46d0*/  ISETP.EQ.AND P2, PT, R239, 0x120, PT ;  /* 0x00000120ef00780c */ /* 0x000fe40003f42270 */
[----:B------:R-:W-:-:S02]  /*46e0*/  @P3 MOV R14, R148 ;  /* 0x00000094000e3202 */ /* 0x000fc40000000f00 */
        /* <DEDUP_REMOVED lines=8> */
[C---:B------:R-:W-:Y:S02]  /*4770*/  ISETP.EQ.AND P3, PT, R239.reuse, 0x130, PT ;  /* 0x00000130ef00780c */ /* 0x040fe40003f62270 */
[----:B------:R-:W-:-:S02]  /*4780*/  ISETP.EQ.AND P6, PT, R239, 0x140, PT ;  /* 0x00000140ef00780c */ /* 0x000fc40003fc2270 */
        /* <DEDUP_REMOVED lines=11> */
[----:B------:R-:W-:Y:S01]  /*4840*/  @P2 MOV R14, R116 ;  /* 0x00000074000e2202 */ /* 0x000fe20000000f00 */
[----:B------:R-:W-:Y:S01]  /*4850*/  @P3 IMAD.MOV.U32 R14, RZ, RZ, R108 ;  /* 0x000000ffff0e3224 */ /* 0x000fe200078e006c */
[C---:B------:R-:W-:Y:S02]  /*4860*/  ISETP.EQ.AND P1, PT, R239.reuse, 0x160, PT ;  /* 0x00000160ef00780c */ /* 0x040fe40003f22270 */
[----:B------:R-:W-:Y:S02]  /*4870*/  ISETP.EQ.AND P2, PT, R239, 0x170, PT ;  /* 0x00000170ef00780c */ /* 0x000fe40003f42270 */
[----:B------:R-:W-:Y:S02]  /*4880*/  @P3 MOV R192, R106 ;  /* 0x0000006a00c03202 */ /* 0x000fe40000000f00 */
[----:B------:R-:W-:-:S02]  /*4890*/  @P3 MOV R194, R104 ;  /* 0x0000006800c23202 */ /* 0x000fc40000000f00 */
[----:B------:R-:W-:Y:S02]  /*48a0*/  @P3 MOV R15, R102 ;  /* 0x00000066000f3202 */ /* 0x000fe40000000f00 */
[----:B------:R-:W-:Y:S02]  /*48b0*/  @P6 MOV R14, R100 ;  /* 0x00000064000e6202 */ /* 0x000fe40000000f00 */
[----:B------:R-:W-:Y:S01]  /*48c0*/  @P6 MOV R192, R98 ;  /* 0x0000006200c06202 */ /* 0x000fe20000000f00 */
[----:B------:R-:W-:Y:S01]  /*48d0*/  @P0 IMAD.MOV.U32 R192, RZ, RZ, R90 ;  /* 0x000000ffffc00224 */ /* 0x000fe200078e005a */
[----:B------:R-:W-:Y:S01]  /*48e0*/  @P6 MOV R194, R96 ;  /* 0x0000006000c26202 */ /* 0x000fe20000000f00 */
[----:B------:R-:W-:Y:S01]  /*48f0*/  @P0 IMAD.MOV.U32 R194, RZ, RZ, R88 ;  /* 0x000000ffffc20224 */ /* 0x000fe200078e0058 */
[----:B------:R-:W-:Y:S01]  /*4900*/  @P6 MOV R15, R94 ;  /* 0x0000005e000f6202 */ /* 0x000fe20000000f00 */
[----:B------:R-:W-:Y:S01]  /*4910*/  @P0 IMAD.MOV.U32 R15, RZ, RZ, R86 ;  /* 0x000000ffff0f0224 */ /* 0x000fe200078e0056 */
[----:B------:R-:W-:-:S02]  /*4920*/  ISETP.NE.AND P6, PT, R23, RZ, PT ;  /* 0x000000ff1700720c */ /* 0x000fc40003fc5270 */
[----:B------:R-:W-:Y:S01]  /*4930*/  @P0 MOV R14, R92 ;  /* 0x0000005c000e0202 */ /* 0x000fe20000000f00 */
[----:B------:R-:W-:Y:S01]  /*4940*/  @P1 IMAD.MOV.U32 R14, RZ, RZ, R84 ;  /* 0x000000ffff0e1224 */ /* 0x000fe200078e0054 */
[----:B------:R-:W-:Y:S02]  /*4950*/  @P1 MOV R192, R82 ;  /* 0x0000005200c01202 */ /* 0x000fe40000000f00 */
[----:B------:R-:W-:Y:S02]  /*4960*/  ISETP.NE.AND P0, PT, R25, RZ, PT ;  /* 0x000000ff1900720c */ /* 0x000fe40003f05270 */
[----:B------:R-:W-:Y:S02]  /*4970*/  @P1 MOV R194, R80 ;  /* 0x0000005000c21202 */ /* 0x000fe40000000f00 */
[----:B------:R-:W-:Y:S02]  /*4980*/  @P1 MOV R15, R78 ;  /* 0x0000004e000f1202 */ /* 0x000fe40000000f00 */
[----:B------:R-:W-:-:S02]  /*4990*/  @P2 MOV R14, R76 ;  /* 0x0000004c000e2202 */ /* 0x000fc40000000f00 */
[----:B------:R-:W-:Y:S01]  /*49a0*/  @P2 MOV R192, R74 ;  /* 0x0000004a00c02202 */ /* 0x000fe20000000f00 */
[----:B------:R-:W-:Y:S01]  /*49b0*/  @P6 IMAD.MOV.U32 R192, RZ, RZ, R66 ;  /* 0x000000ffffc06224 */ /* 0x000fe200078e0042 */
[----:B------:R-:W-:Y:S02]  /*49c0*/  ISETP.NE.AND P1, PT, R29, RZ, PT ;  /* 0x000000ff1d00720c */ /* 0x000fe40003f25270 */
[----:B------:R-:W-:Y:S01]  /*49d0*/  @P2 MOV R194, R72 ;  /* 0x0000004800c22202 */ /* 0x000fe20000000f00 */
[----:B------:R-:W-:Y:S01]  /*49e0*/  @P6 IMAD.MOV.U32 R194, RZ, RZ, R64 ;  /* 0x000000ffffc26224 */ /* 0x000fe200078e0040 */
[----:B------:R-:W-:Y:S01]  /*49f0*/  @P2 MOV R15, R70 ;  /* 0x00000046000f2202 */ /* 0x000fe20000000f00 */
[----:B------:R-:W-:Y:S01]  /*4a00*/  @P6 IMAD.MOV.U32 R15, RZ, RZ, R62 ;  /* 0x000000ffff0f6224 */ /* 0x000fe200078e003e */
[----:B------:R-:W-:Y:S02]  /*4a10*/  ISETP.NE.AND P2, PT, R33, RZ, PT ;  /* 0x000000ff2100720c */ /* 0x000fe40003f45270 */
[----:B------:R-:W-:-:S02]  /*4a20*/  ISETP.NE.AND P3, PT, R19, RZ, PT ;  /* 0x000000ff1300720c */ /* 0x000fc40003f65270 */
[----:B------:R-:W-:Y:S01]  /*4a30*/  @P6 MOV R14, R68 ;  /* 0x00000044000e6202 */ /* 0x000fe20000000f00 */
[----:B------:R-:W-:Y:S01]  /*4a40*/  @P0 IMAD.MOV.U32 R14, RZ, RZ, R60 ;  /* 0x000000ffff0e0224 */ /* 0x000fe200078e003c */
[----:B------:R-:W-:Y:S02]  /*4a50*/  ISETP.NE.AND P6, PT, R35, RZ, PT ;  /* 0x000000ff2300720c */ /* 0x000fe40003fc5270 */
[----:B------:R-:W-:Y:S02]  /*4a60*/  @P0 MOV R192, R58 ;  /* 0x0000003a00c00202 */ /* 0x000fe40000000f00 */
[----:B------:R-:W-:Y:S02]  /*4a70*/  @P1 MOV R192, R50 ;  /* 0x0000003200c01202 */ /* 0x000fe40000000f00 */
[----:B------:R-:W-:Y:S01]  /*4a80*/  @P0 MOV R194, R56 ;  /* 0x0000003800c20202 */ /* 0x000fe20000000f00 */
[----:B------:R-:W-:Y:S01]  /*4a90*/  @P2 IMAD.MOV.U32 R192, RZ, RZ, R42 ;  /* 0x000000ffffc02224 */ /* 0x000fe200078e002a */
[----:B------:R-:W-:-:S02]  /*4aa0*/  @P0 MOV R15, R54 ;  /* 0x00000036000f0202 */ /* 0x000fc40000000f00 */
        /* <DEDUP_REMOVED lines=9> */
[----:B------:R-:W-:Y:S01]  /*4b40*/  @P6 MOV R8, R31 ;  /* 0x0000001f00086202 */ /* 0x000fe20000000f00 */
[----:B------:R-:W-:Y:S01]  /*4b50*/  FADD R25, -R9, R192 ;  /* 0x000000c009197221 */ /* 0x000fe20000000100 */
[----:B------:R-:W-:Y:S01]  /*4b60*/  @P2 MOV R14, R44 ;  /* 0x0000002c000e2202 */ /* 0x000fe20000000f00 */
[----:B------:R-:W-:Y:S01]  /*4b70*/  @P3 IMAD.MOV.U32 R14, RZ, RZ, R36 ;  /* 0x000000ffff0e3224 */ /* 0x000fe200078e0024 */
[----:B------:R-:W-:Y:S01]  /*4b80*/  @P3 MOV R194, R32 ;  /* 0x0000002000c23202 */ /* 0x000fe20000000f00 */
[----:B------:R-:W-:Y:S01]  /*4b90*/  FFMA.SAT R29, R25, R37, 0.5 ;  /* 0x3f000000191d7423 */ /* 0x000fe20000002025 */
[----:B------:R-:W-:-:S02]  /*4ba0*/  @P3 MOV R15, R30 ;  /* 0x0000001e000f3202 */ /* 0x000fc40000000f00 */
[----:B------:R-:W-:Y:S01]  /*4bb0*/  @P4 MOV R14, R28 ;  /* 0x0000001c000e4202 */ /* 0x000fe20000000f00 */
[----:B------:R-:W-:Y:S01]  /*4bc0*/  FFMA.RM R29, R29, R39, 12582913 ;  /* 0x4b4000011d1d7423 */ /* 0x000fe20000004027 */
[----:B------:R-:W-:Y:S02]  /*4bd0*/  @P4 MOV R194, R24 ;  /* 0x0000001800c24202 */ /* 0x000fe40000000f00 */
[----:B------:R-:W-:Y:S01]  /*4be0*/  @P4 MOV R15, R22 ;  /* 0x00000016000f4202 */ /* 0x000fe20000000f00 */
[----:B------:R-:W-:Y:S01]  /*4bf0*/  FADD R192, R29, -12583039 ;  /* 0xcb40007f1dc07421 */ /* 0x000fe20000000000 */
[----:B------:R-:W-:Y:S01]  /*4c00*/  @P5 MOV R14, R20 ;  /* 0x00000014000e5202 */ /* 0x000fe20000000f00 */
[----:B------:R-:W-:Y:S01]  /*4c10*/  @P6 IMAD.MOV.U32 R14, RZ, RZ, R10 ;  /* 0x000000ffff0e6224 */ /* 0x000fe200078e000a */
[----:B------:R-:W-:Y:S01]  /*4c20*/  @P5 MOV R194, R12 ;  /* 0x0000000c00c25202 */ /* 0x000fe20000000f00 */
[----:B------:R-:W-:Y:S01]  /*4c30*/  @P6 IMAD.MOV.U32 R194, RZ, RZ, R11 ;  /* 0x000000ffffc26224 */ /* 0x000fe200078e000b */
[----:B------:R-:W-:Y:S01]  /*4c40*/  @P5 MOV R15, R8 ;  /* 0x00000008000f5202 */ /* 0x000fe20000000f00 */
[C---:B------:R-:W-:Y:S01]  /*4c50*/  FADD R14, -R9.reuse, R14 ;  /* 0x0000000e090e7221 */ /* 0x040fe20000000100 */
[----:B------:R-:W-:Y:S01]  /*4c60*/  @P6 MOV R15, R7 ;  /* 0x00000007000f6202 */ /* 0x000fe20000000f00 */
[----:B------:R-:W-:Y:S01]  /*4c70*/  FADD R33, -R9, R194 ;  /* 0x000000c209217221 */ /* 0x000fe20000000100 */
[----:B------:R-:W-:Y:S01]  /*4c80*/  FFMA R192, R25, 1.4426950216293334961, -R192 ;  /* 0x3fb8aa3b19c07823 */ /* 0x000fe200000008c0 */
[CC--:B------:R-:W-:Y:S01]  /*4c90*/  FFMA.SAT R19, R14.reuse, R37.reuse, 0.5 ;  /* 0x3f0000000e137423 */ /* 0x0c0fe20000002025 */
[----:B------:R-:W-:Y:S01]  /*4ca0*/  P2R R43, PR, RZ, 0x1 ;  /* 0x00000001ff2b7803 */ /* 0x000fe20000000000 */
[----:B------:R-:W-:Y:S01]  /*4cb0*/  FADD R15, -R9, R15 ;  /* 0x0000000f090f7221 */ /* 0x000fe20000000100 */
[----:B------:R-:W-:Y:S01]  /*4cc0*/  FFMA.SAT R35, R33, R37, 0.5 ;  /* 0x3f00000021237423 */ /* 0x000fe20000002025 */
[----:B------:R-:W-:Y:S01]  /*4cd0*/  FFMA.RM R19, R19, R39, 12582913 ;  /* 0x4b40000113137423 */ /* 0x000fe20000004027 */
[----:B------:R-:W-:Y:S01]  /*4ce0*/  FFMA R192, R25, 1.925963033500011079e-08, R192 ;  /* 0x32a5706019c07823 */ /* 0x000fe200000000c0 */
[----:B------:R-:W-:Y:S01]  /*4cf0*/  FFMA.SAT R37, R15, R37, 0.5 ;  /* 0x3f0000000f257423 */ /* 0x000fe20000002025 */
[-C--:B------:R-:W-:Y:S01]  /*4d00*/  FFMA.RM R35, R35, R39.reuse, 12582913 ;  /* 0x4b40000123237423 */ /* 0x080fe20000004027 */
[----:B------:R-:W-:Y:S01]  /*4d10*/  FADD R23, R19, -12583039 ;  /* 0xcb40007f13177421 */ /* 0x000fe20000000000 */
[----:B------:R-:W-:Y:S01]  /*4d20*/  ISETP.EQ.AND P0, PT, R239, RZ, PT ;  /* 0x000000ffef00720c */ /* 0x000fe20003f02270 */
[----:B------:R-:W-:Y:S01]  /*4d30*/  FFMA.RM R37, R37, R39, 12582913 ;  /* 0x4b40000125257423 */ /* 0x000fe20000004027 */
[----:B------:R-:W-:Y:S01]  /*4d40*/  FADD R194, R35, -12583039 ;  /* 0xcb40007f23c27421 */ /* 0x000fe20000000000 */
[C---:B------:R-:W-:Y:S01]  /*4d50*/  FFMA R23, R14.reuse, 1.4426950216293334961, -R23 ;  /* 0x3fb8aa3b0e177823 */ /* 0x040fe20000000817 */
[----:B------:R-:W0:Y:S01]  /*4d60*/  MUFU.EX2 R192, R192 ;  /* 0x000000c000c07308 */ /* 0x000e220000000800 */
[----:B------:R-:W-:Y:S01]  /*4d70*/  FADD R25, R37, -12583039 ;  /* 0xcb40007f25197421 */ /* 0x000fe20000000000 */
[----:B------:R-:W-:Y:S01]  /*4d80*/  FFMA R194, R33, 1.4426950216293334961, -R194 ;  /* 0x3fb8aa3b21c27823 */ /* 0x000fe200000008c2 */
[----:B------:R-:W-:Y:S01]  /*4d90*/  FFMA R23, R14, 1.925963033500011079e-08, R23 ;  /* 0x32a570600e177823 */ /* 0x000fe20000000017 */
[----:B------:R-:W-:Y:S01]  /*4da0*/  SHF.L.U32 R35, R35, 0x17, RZ ;  /* 0x0000001723237819 */ /* 0x000fe200000006ff */
[----:B------:R-:W-:Y:S01]  /*4db0*/  FFMA R25, R15, 1.4426950216293334961, -R25 ;  /* 0x3fb8aa3b0f197823 */ /* 0x000fe20000000819 */
[----:B------:R-:W-:Y:S01]  /*4dc0*/  FFMA R194, R33, 1.925963033500011079e-08, R194 ;  /* 0x32a5706021c27823 */ /* 0x000fe200000000c2 */
[----:B------:R-:W-:Y:S01]  /*4dd0*/  SHF.L.U32 R19, R19, 0x17, RZ ;  /* 0x0000001713137819 */ /* 0x000fe200000006ff */
[----:B------:R-:W1:Y:S01]  /*4de0*/  MUFU.EX2 R14, R23 ;  /* 0x00000017000e7308 */ /* 0x000e620000000800 */
[----:B------:R-:W-:Y:S01]  /*4df0*/  FFMA R25, R15, 1.925963033500011079e-08, R25 ;  /* 0x32a570600f197823 */ /* 0x000fe20000000019 */
[----:B------:R-:W-:Y:S01]  /*4e00*/  IMAD.SHL.U32 R29, R29, 0x800000, RZ ;  /* 0x008000001d1d7824 */ /* 0x000fe200078e00ff */
[----:B------:R-:W-:-:S02]  /*4e10*/  SHF.L.U32 R37, R37, 0x17, RZ ;  /* 0x0000001725257819 */ /* 0x000fc400000006ff */
[----:B------:R-:W-:Y:S02]  /*4e20*/  P2R R41, PR, RZ, 0x2 ;  /* 0x00000002ff297803 */ /* 0x000fe40000000000 */
[----:B------:R-:W-:Y:S01]  /*4e30*/  ISETP.EQ.AND P1, PT, R239, 0x10, PT ;  /* 0x00000010ef00780c */ /* 0x000fe20003f22270 */
        /* <DEDUP_REMOVED lines=9> */
[----:B------:R-:W-:Y:S01]  /*4ed0*/  @P1 MOV R17, R19 ;  /* 0x0000001300111202 */ /* 0x000fe20000000f00 */
[--C-:B------:R-:W-:Y:S01]  /*4ee0*/  FADD R0, R0, R19.reuse ;  /* 0x0000001300007221 */ /* 0x100fe20000000000 */
[----:B------:R-:W-:-:S02]  /*4ef0*/  @P2 IMAD.MOV.U32 R44, RZ, RZ, R19 ;  /* 0x000000ffff2c2224 */ /* 0x000fc400078e0013 */
[----:B--2---:R-:W-:Y:S01]  /*4f00*/  FMUL R35, R35, R194 ;  /* 0x000000c223237220 */ /* 0x004fe20000400000 */
[-C--:B------:R-:W-:Y:S01]  /*4f10*/  @P3 MOV R36, R19.reuse ;  /* 0x0000001300243202 */ /* 0x080fe20000000f00 */
[----:B------:R-:W-:Y:S01]  /*4f20*/  FADD R0, R0, R29 ;  /* 0x0000001d00007221 */ /* 0x000fe20000000000 */
[----:B------:R-:W-:Y:S01]  /*4f30*/  @P4 MOV R28, R19 ;  /* 0x00000013001c4202 */ /* 0x000fe20000000f00 */
[--C-:B------:R-:W-:Y:S01]  /*4f40*/  @P1 IMAD.MOV.U32 R252, RZ, RZ, R35.reuse ;  /* 0x000000fffffc1224 */ /* 0x100fe200078e0023 */
[----:B------:R-:W-:Y:S01]  /*4f50*/  @P0 MOV R4, R35 ;  /* 0x0000002300040202 */ /* 0x000fe20000000f00 */
[----:B------:R-:W-:Y:S01]  /*4f60*/  FADD R0, R0, R35 ;  /* 0x0000002300007221 */ /* 0x000fe20000000000 */
[----:B------:R-:W-:Y:S02]  /*4f70*/  @P5 IMAD.MOV.U32 R20, RZ, RZ, R19 ;  /* 0x000000ffff145224 */ /* 0x000fe400078e0013 */
[----:B0-----:R-:W-:Y:S01]  /*4f80*/  FMUL R37, R37, R25 ;  /* 0x0000001925257220 */ /* 0x001fe20000400000 */
[----:B------:R-:W-:Y:S01]  /*4f90*/  @P6 MOV R10, R19 ;  /* 0x00000013000a6202 */ /* 0x000fe20000000f00 */
[----:B------:R-:W-:Y:S01]  /*4fa0*/  @P3 IMAD.MOV.U32 R32, RZ, RZ, R35 ;  /* 0x000000ffff203224 */ /* 0x000fe200078e0023 */
[----:B------:R-:W-:Y:S01]  /*4fb0*/  @P3 MOV R34, R29 ;  /* 0x0000001d00223202 */ /* 0x000fe20000000f00 */
[----:B------:R-:W-:Y:S01]  /*4fc0*/  @P0 IMAD.MOV.U32 R2, RZ, RZ, R37 ;  /* 0x000000ffff020224 */ /* 0x000fe200078e0025 */
[C---:B------:R-:W-:Y:S01]  /*4fd0*/  ISETP.EQ.AND P0, PT, R239.reuse, 0x20, PT ;  /* 0x00000020ef00780c */ /* 0x040fe20003f02270 */
[----:B------:R-:W-:Y:S01]  /*4fe0*/  @P6 IMAD.MOV.U32 R11, RZ, RZ, R35 ;  /* 0x000000ffff0b6224 */ /* 0x000fe200078e0023 */
[----:B------:R-:W-:Y:S01]  /*4ff0*/  @P1 MOV R250, R37 ;  /* 0x0000002500fa1202 */ /* 0x000fe20000000f00 */
[--C-:B------:R-:W-:Y:S01]  /*5000*/  @P2 IMAD.MOV.U32 R38, RZ, RZ, R37.reuse ;  /* 0x000000ffff262224 */ /* 0x100fe200078e0025 */
[----:B------:R-:W-:Y:S01]  /*5010*/  ISETP.EQ.AND P1, PT, R239, 0x30, PT ;  /* 0x00000030ef00780c */ /* 0x000fe20003f22270 */
[--C-:B------:R-:W-:Y:S01]  /*5020*/  @P5 IMAD.MOV.U32 R8, RZ, RZ, R37.reuse ;  /* 0x000000ffff085224 */ /* 0x100fe200078e0025 */
[-C--:B------:R-:W-:Y:S01]  /*5030*/  @P5 MOV R16, R29.reuse ;  /* 0x0000001d00105202 */ /* 0x080fe20000000f00 */
[----:B------:R-:W-:Y:S01]  /*5040*/  FADD R3, R0, R37 ;  /* 0x0000002500037221 */ /* 0x000fe20000000000 */
[----:B------:R-:W-:-:S02]  /*5050*/  @P6 MOV R13, R29 ;  /* 0x0000001d000d6202 */ /* 0x000fc40000000f00 */
[-C--:B------:R-:W-:Y:S02]  /*5060*/  @P2 MOV R40, R35.reuse ;  /* 0x0000002300282202 */ /* 0x080fe40000000f00 */
[----:B------:R-:W-:Y:S01]  /*5070*/  @P4 MOV R24, R35 ;  /* 0x0000002300184202 */ /* 0x000fe20000000f00 */
[----:B------:R-:W-:Y:S01]  /*5080*/  @P0 IMAD.MOV.U32 R246, RZ, RZ, R29 ;  /* 0x000000fffff60224 */ /* 0x000fe200078e001d */
[----:B------:R-:W-:Y:S02]  /*5090*/  @P0 MOV R248, R19 ;  /* 0x0000001300f80202 */ /* 0x000fe40000000f00 */
[----:B------:R-:W-:Y:S01]  /*50a0*/  @P0 MOV R244, R35 ;  /* 0x0000002300f40202 */ /* 0x000fe20000000f00 */
[----:B------:R-:W-:Y:S01]  /*50b0*/  @P1 IMAD.MOV.U32 R240, RZ, RZ, R19 ;  /* 0x000000fffff01224 */ /* 0x000fe200078e0013 */
[----:B------:R-:W-:Y:S01]  /*50c0*/  @P0 MOV R242, R37 ;  /* 0x0000002500f20202 */ /* 0x000fe20000000f00 */
[----:B------:R-:W-:Y:S01]  /*50d0*/  @P1 IMAD.MOV.U32 R234, RZ, RZ, R37 ;  /* 0x000000ffffea1224 */ /* 0x000fe200078e0025 */
[----:B------:R-:W-:-:S02]  /*50e0*/  ISETP.EQ.AND P0, PT, R239, 0x40, PT ;  /* 0x00000040ef00780c */ /* 0x000fc40003f02270 */
[----:B------:R-:W-:Y:S02]  /*50f0*/  @P1 MOV R238, R29 ;  /* 0x0000001d00ee1202 */ /* 0x000fe40000000f00 */
[-C--:B------:R-:W-:Y:S02]  /*5100*/  @P1 MOV R236, R35.reuse ;  /* 0x0000002300ec1202 */ /* 0x080fe40000000f00 */
[----:B------:R-:W-:Y:S02]  /*5110*/  ISETP.EQ.AND P1, PT, R239, 0x50, PT ;  /* 0x00000050ef00780c */ /* 0x000fe40003f22270 */
[----:B------:R-:W-:Y:S02]  /*5120*/  @P5 MOV R12, R35 ;  /* 0x00000023000c5202 */ /* 0x000fe40000000f00 */
[-C--:B------:R-:W-:Y:S02]  /*5130*/  @P3 MOV R30, R37.reuse ;  /* 0x00000025001e3202 */ /* 0x080fe40000000f00 */
[----:B------:R-:W-:Y:S01]  /*5140*/  @P4 MOV R22, R37 ;  /* 0x0000002500164202 */ /* 0x000fe20000000f00 */
[----:B------:R-:W-:Y:S01]  /*5150*/  @P0 IMAD.MOV.U32 R228, RZ, RZ, R35 ;  /* 0x000000ffffe40224 */ /* 0x000fe200078e0023 */
[----:B------:R-:W-:-:S02]  /*5160*/  @P0 MOV R232, R19 ;  /* 0x0000001300e80202 */ /* 0x000fc40000000f00 */
[----:B------:R-:W-:Y:S02]  /*5170*/  @P0 MOV R230, R29 ;  /* 0x0000001d00e60202 */ /* 0x000fe40000000f00 */
[----:B------:R-:W-:Y:S01]  /*5180*/  @P0 MOV R226, R37 ;  /* 0x0000002500e20202 */ /* 0x000fe20000000f00 */
[----:B------:R-:W-:Y:S01]  /*5190*/  @P1 IMAD.MOV.U32 R222, RZ, RZ, R29 ;  /* 0x000000ffffde1224 */ /* 0x000fe200078e001d */
[----:B------:R-:W-:Y:S02]  /*51a0*/  ISETP.EQ.AND P0, PT, R239, 0x60, PT ;  /* 0x00000060ef00780c */ /* 0x000fe40003f02270 */
[----:B------:R-:W-:Y:S02]  /*51b0*/  @P1 MOV R224, R19 ;  /* 0x0000001300e01202 */ /* 0x000fe40000000f00 */
[----:B------:R-:W-:Y:S02]  /*51c0*/  @P1 MOV R220, R35 ;  /* 0x0000002300dc1202 */ /* 0x000fe40000000f00 */
[----:B------:R-:W-:-:S02]  /*51d0*/  @P1 MOV R218, R37 ;  /* 0x0000002500da1202 */ /* 0x000fc40000000f00 */
[----:B------:R-:W-:Y:S02]  /*51e0*/  ISETP.EQ.AND P1, PT, R239, 0x70, PT ;  /* 0x00000070ef00780c */ /* 0x000fe40003f22270 */
[----:B------:R-:W-:-:S03]  /*51f0*/  @P6 MOV R7, R37 ;  /* 0x0000002500076202 */ /* 0x000fc60000000f00 */
[----:B------:R-:W-:Y:S01]  /*5200*/  @P0 IMAD.MOV.U32 R216, RZ, RZ, R19 ;  /* 0x000000ffffd80224 */ /* 0x000fe200078e0013 */
[----:B------:R-:W-:Y:S01]  /*5210*/  @P0 MOV R214, R29 ;  /* 0x0000001d00d60202 */ /* 0x000fe20000000f00 */
[----:B------:R-:W-:Y:S01]  /*5220*/  @P0 IMAD.MOV.U32 R210, RZ, RZ, R37 ;  /* 0x000000ffffd20224 */ /* 0x000fe200078e0025 */
[----:B------:R-:W-:Y:S02]  /*5230*/  @P0 MOV R212, R35 ;  /* 0x0000002300d40202 */ /* 0x000fe40000000f00 */
[----:B------:R-:W-:-:S03]  /*5240*/  ISETP.EQ.AND P0, PT, R239, 0x80, PT ;  /* 0x00000080ef00780c */ /* 0x000fc60003f02270 */
[----:B------:R-:W-:Y:S01]  /*5250*/  @P1 MOV R208, R19 ;  /* 0x0000001300d01202 */ /* 0x000fe20000000f00 */
[----:B------:R-:W-:Y:S01]  /*5260*/  @P1 IMAD.MOV.U32 R204, RZ, RZ, R35 ;  /* 0x000000ffffcc1224 */ /* 0x000fe200078e0023 */
[----:B------:R-:W-:Y:S02]  /*5270*/  @P1 MOV R206, R29 ;  /* 0x0000001d00ce1202 */ /* 0x000fe40000000f00 */
[----:B------:R-:W-:Y:S02]  /*5280*/  @P1 MOV R202, R37 ;  /* 0x0000002500ca1202 */ /* 0x000fe40000000f00 */
[----:B------:R-:W-:-:S04]  /*5290*/  ISETP.EQ.AND P1, PT, R239, 0x90, PT ;  /* 0x00000090ef00780c */ /* 0x000fc80003f22270 */
[----:B------:R-:W-:Y:S01]  /*52a0*/  @P0 MOV R200, R19 ;  /* 0x0000001300c80202 */ /* 0x000fe20000000f00 */
[----:B------:R-:W-:Y:S01]  /*52b0*/  @P0 IMAD.MOV.U32 R198, RZ, RZ, R29 ;  /* 0x000000ffffc60224 */ /* 0x000fe200078e001d */
[----:B------:R-:W-:Y:S02]  /*52c0*/  @P0 MOV R196, R35 ;  /* 0x0000002300c40202 */ /* 0x000fe40000000f00 */
[----:B------:R-:W-:Y:S02]  /*52d0*/  @P0 MOV R190, R37 ;  /* 0x0000002500be0202 */ /* 0x000fe40000000f00 */
[----:B------:R-:W-:-:S03]  /*52e0*/  ISETP.EQ.AND P0, PT, R239, 0xa0, PT ;  /* 0x000000a0ef00780c */ /* 0x000fc60003f02270 */
[----:B------:R-:W-:Y:S01]  /*52f0*/  @P1 IMAD.MOV.U32 R188, RZ, RZ, R19 ;  /* 0x000000ffffbc1224 */ /* 0x000fe200078e0013 */
[----:B------:R-:W-:Y:S01]  /*5300*/  @P1 MOV R186, R29 ;  /* 0x0000001d00ba1202 */ /* 0x000fe20000000f00 */
[----:B------:R-:W-:Y:S01]  /*5310*/  @P1 IMAD.MOV.U32 R182, RZ, RZ, R37 ;  /* 0x000000ffffb61224 */ /* 0x000fe200078e0025 */
[----:B------:R-:W-:Y:S02]  /*5320*/  @P1 MOV R184, R35 ;  /* 0x0000002300b81202 */ /* 0x000fe40000000f00 */
[----:B------:R-:W-:-:S05]  /*5330*/  ISETP.EQ.AND P1, PT, R239, 0xb0, PT ;  /* 0x000000b0ef00780c */ /* 0x000fca0003f22270 */
[----:B------:R-:W-:Y:S01]  /*5340*/  @P0 MOV R180, R19 ;  /* 0x0000001300b40202 */ /* 0x000fe20000000f00 */
[----:B------:R-:W-:Y:S01]  /*5350*/  @P0 IMAD.MOV.U32 R176, RZ, RZ, R35 ;  /* 0x000000ffffb00224 */ /* 0x000fe200078e0023 */
[----:B------:R-:W-:Y:S02]  /*5360*/  @P0 MOV R178, R29 ;  /* 0x0000001d00b20202 */ /* 0x000fe40000000f00 */
[----:B------:R-:W-:Y:S02]  /*5370*/  @P0 MOV R174, R37 ;  /* 0x0000002500ae0202 */ /* 0x000fe40000000f00 */
[----:B------:R-:W-:Y:S02]  /*5380*/  ISETP.EQ.AND P0, PT, R239, 0xc0, PT ;  /* 0x000000c0ef00780c */ /* 0x000fe40003f02270 */
[----:B------:R-:W-:Y:S01]  /*5390*/  @P1 MOV R172, R19 ;  /* 0x0000001300ac1202 */ /* 0x000fe20000000f00 */
[----:B------:R-:W-:Y:S01]  /*53a0*/  @P1 IMAD.MOV.U32 R170, RZ, RZ, R29 ;  /* 0x000000ffffaa1224 */ /* 0x000fe200078e001d */
[----:B------:R-:W-:-:S02]  /*53b0*/  @P1 MOV R168, R35 ;  /* 0x0000002300a81202 */ /* 0x000fc40000000f00 */
[----:B------:R-:W-:Y:S02]  /*53c0*/  @P1 MOV R166, R37 ;  /* 0x0000002500a61202 */ /* 0x000fe40000000f00 */
[----:B------:R-:W-:-:S05]  /*53d0*/  ISETP.EQ.AND P1, PT, R239, 0xd0, PT ;  /* 0x000000d0ef00780c */ /* 0x000fca0003f22270 */
        /* <DEDUP_REMOVED lines=59> */
[----:B------:R-:W-:Y:S02]  /*5790*/  ISETP.NE.AND P1, PT, R41, RZ, PT ;  /* 0x000000ff2900720c */ /* 0x000fe40003f25270 */
[----:B------:R-:W-:-:S03]  /*57a0*/  IADD3 R239, PT, PT, R239, 0x20, RZ ;  /* 0x00000020efef7810 */ /* 0x000fc60007ffe0ff */
[----:B------:R-:W-:Y:S01]  /*57b0*/  @P0 IMAD.MOV.U32 R68, RZ, RZ, R19 ;  /* 0x000000ffff440224 */ /* 0x000fe200078e0013 */
[----:B------:R-:W-:Y:S01]  /*57c0*/  @P0 MOV R66, R29 ;  /* 0x0000001d00420202 */ /* 0x000fe20000000f00 */
[----:B------:R-:W-:Y:S01]  /*57d0*/  @P0 IMAD.MOV.U32 R62, RZ, RZ, R37 ;  /* 0x000000ffff3e0224 */ /* 0x000fe200078e0025 */
[----:B------:R-:W-:Y:S02]  /*57e0*/  @P0 MOV R64, R35 ;  /* 0x0000002300400202 */ /* 0x000fe40000000f00 */
[----:B------:R-:W-:-:S03]  /*57f0*/  ISETP.NE.AND P0, PT, R43, RZ, PT ;  /* 0x000000ff2b00720c */ /* 0x000fc60003f05270 */
[----:B------:R-:W-:Y:S01]  /*5800*/  @P1 MOV R52, R19 ;  /* 0x0000001300341202 */ /* 0x000fe20000000f00 */
[----:B------:R-:W-:Y:S01]  /*5810*/  @P1 IMAD.MOV.U32 R50, RZ, RZ, R29 ;  /* 0x000000ffff321224 */ /* 0x000fe200078e001d */
[----:B------:R-:W-:Y:S02]  /*5820*/  @P1 MOV R48, R35 ;  /* 0x0000002300301202 */ /* 0x000fe40000000f00 */
[----:B------:R-:W-:-:S06]  /*5830*/  @P1 MOV R46, R37 ;  /* 0x00000025002e1202 */ /* 0x000fcc0000000f00 */
[----:B------:R-:W-:Y:S01]  /*5840*/  @P0 MOV R60, R19 ;  /* 0x00000013003c0202 */ /* 0x000fe20000000f00 */
[----:B------:R-:W-:Y:S01]  /*5850*/  @P0 IMAD.MOV.U32 R56, RZ, RZ, R35 ;  /* 0x000000ffff380224 */ /* 0x000fe200078e0023 */
[----:B------:R-:W-:Y:S02]  /*5860*/  @P0 MOV R58, R29 ;  /* 0x0000001d003a0202 */ /* 0x000fe40000000f00 */
[----:B------:R-:W-:Y:S01]  /*5870*/  @P0 MOV R54, R37 ;  /* 0x0000002500360202 */ /* 0x000fe20000000f00 */
[----:B------:R-:W-:Y:S06]  /*5880*/  BRA.U UP0, `(.L_x_1) ;  /* 0xffffffcd002c7547 */ /* 0x000fec000b83ffff */
[----:B------:R-:W0:Y:S08]  /*5890*/  MUFU.RCP R0, R3 ;  /* 0x0000000300007308 */ /* 0x000e300000001000 */
[----:B------:R-:W1:Y:S01]  /*58a0*/  FCHK P0, R6, R3 ;  /* 0x0000000306007302 */ /* 0x000e620000000000 */
[----:B0-----:R-:W-:-:S04]  /*58b0*/  FFMA R9, -R3, R0, 1 ;  /* 0x3f80000003097423 */ /* 0x001fc80000000100 */
[----:B------:R-:W-:-:S04]  /*58c0*/  FFMA R0, R0, R9, R0 ;  /* 0x0000000900007223 */ /* 0x000fc80000000000 */
[----:B------:R-:W-:-:S04]  /*58d0*/  FFMA R9, R0, R6, RZ ;  /* 0x0000000600097223 */ /* 0x000fc800000000ff */
[----:B------:R-:W-:-:S04]  /*58e0*/  FFMA R14, -R3, R9, R6 ;  /* 0x00000009030e7223 */ /* 0x000fc80000000106 */
[----:B------:R-:W-:Y:S01]  /*58f0*/  FFMA R9, R0, R14, R9 ;  /* 0x0000000e00097223 */ /* 0x000fe20000000009 */
[----:B-1----:R-:W-:Y:S06]  /*5900*/  @!P0 BRA `(.L_x_2) ;  /* 0x0000000000108947 */ /* 0x002fec0003800000 */
[----:B------:R-:W-:Y:S01]  /*5910*/  IMAD.MOV.U32 R0, RZ, RZ, R6 ;  /* 0x000000ffff007224 */ /* 0x000fe200078e0006 */
[----:B------:R-:W-:-:S07]  /*5920*/  MOV R14, 0x5940 ;  /* 0x00005940000e7802 */ /* 0x000fce0000000f00 */
[----:B------:R-:W-:Y:S05]  /*5930*/  CALL.REL.NOINC `($__internal_0_$__cuda_sm3x_div_rn_noftz_f32_slowpath) ;  /* 0x00000070002c7944 */ /* 0x000fea0003c00000 */
[----:B------:R-:W-:-:S07]  /*5940*/  MOV R9, R0 ;  /* 0x0000000000097202 */ /* 0x000fce0000000f00 */
.L_x_2:
        /* <DEDUP_REMOVED lines=8> */
[----:B------:R-:W-:Y:S02]  /*59d0*/  MOV R0, R5 ;  /* 0x0000000500007202 */ /* 0x000fe40000000f00 */
[----:B------:R-:W-:-:S07]  /*59e0*/  MOV R14, 0x5a00 ;  /* 0x00005a00000e7802 */ /* 0x000fce0000000f00 */
[----:B------:R-:W-:Y:S05]  /*59f0*/  CALL.REL.NOINC `($__internal_0_$__cuda_sm3x_div_rn_noftz_f32_slowpath) ;  /* 0x0000006c00fc7944 */ /* 0x000fea0003c00000 */
[----:B------:R-:W-:-:S07]  /*5a00*/  IMAD.MOV.U32 R6, RZ, RZ, R0 ;  /* 0x000000ffff067224 */ /* 0x000fce00078e0000 */
.L_x_3:
        /* <DEDUP_REMOVED lines=11> */
[----:B------:R-:W-:-:S07]  /*5ac0*/  MOV R5, R0 ;  /* 0x0000000000057202 */ /* 0x000fce0000000f00 */
.L_x_4:
        /* <DEDUP_REMOVED lines=12> */
.L_x_5:
        /* <DEDUP_REMOVED lines=12> */
.L_x_6:
        /* <DEDUP_REMOVED lines=12> */
.L_x_7:
        /* <DEDUP_REMOVED lines=12> */
.L_x_8:
        /* <DEDUP_REMOVED lines=12> */
.L_x_9:
        /* <DEDUP_REMOVED lines=12> */
.L_x_10:
        /* <DEDUP_REMOVED lines=12> */
.L_x_11:
        /* <DEDUP_REMOVED lines=12> */
.L_x_12:
        /* <DEDUP_REMOVED lines=12> */
.L_x_13:
        /* <DEDUP_REMOVED lines=12> */
.L_x_14:
        /* <DEDUP_REMOVED lines=12> */
.L_x_15:
        /* <DEDUP_REMOVED lines=12> */
.L_x_16:
        /* <DEDUP_REMOVED lines=12> */
.L_x_17:
        /* <DEDUP_REMOVED lines=12> */
.L_x_18:
        /* <DEDUP_REMOVED lines=12> */
.L_x_19:
        /* <DEDUP_REMOVED lines=12> */
.L_x_20:
        /* <DEDUP_REMOVED lines=12> */
.L_x_21:
        /* <DEDUP_REMOVED lines=12> */
.L_x_22:
        /* <DEDUP_REMOVED lines=12> */
.L_x_23:
        /* <DEDUP_REMOVED lines=12> */
.L_x_24:
        /* <DEDUP_REMOVED lines=12> */
.L_x_25:
        /* <DEDUP_REMOVED lines=12> */
.L_x_26:
        /* <DEDUP_REMOVED lines=12> */
.L_x_27:
        /* <DEDUP_REMOVED lines=12> */
.L_x_28:
        /* <DEDUP_REMOVED lines=12> */
.L_x_29:
        /* <DEDUP_REMOVED lines=12> */
.L_x_30:
        /* <DEDUP_REMOVED lines=12> */
.L_x_31:
        /* <DEDUP_REMOVED lines=12> */
.L_x_32:
        /* <DEDUP_REMOVED lines=12> */
.L_x_33:
        /* <DEDUP_REMOVED lines=12> */
.L_x_34:
        /* <DEDUP_REMOVED lines=12> */
.L_x_35:
        /* <DEDUP_REMOVED lines=12> */
.L_x_36:
        /* <DEDUP_REMOVED lines=12> */
.L_x_37:
        /* <DEDUP_REMOVED lines=12> */
.L_x_38:
        /* <DEDUP_REMOVED lines=12> */
.L_x_39:
        /* <DEDUP_REMOVED lines=12> */
.L_x_40:
        /* <DEDUP_REMOVED lines=12> */
.L_x_41:
        /* <DEDUP_REMOVED lines=12> */
.L_x_42:
        /* <DEDUP_REMOVED lines=12> */
.L_x_43:
        /* <DEDUP_REMOVED lines=12> */
.L_x_44:
        /* <DEDUP_REMOVED lines=12> */
.L_x_45:
        /* <DEDUP_REMOVED lines=12> */
.L_x_46:
        /* <DEDUP_REMOVED lines=12> */
.L_x_47:
        /* <DEDUP_REMOVED lines=12> */
.L_x_48:
        /* <DEDUP_REMOVED lines=12> */
.L_x_49:
        /* <DEDUP_REMOVED lines=12> */
.L_x_50:
        /* <DEDUP_REMOVED lines=12> */
.L_x_51:
        /* <DEDUP_REMOVED lines=12> */
.L_x_52:
        /* <DEDUP_REMOVED lines=12> */
.L_x_53:
        /* <DEDUP_REMOVED lines=12> */
.L_x_54:
        /* <DEDUP_REMOVED lines=12> */
.L_x_55:
        /* <DEDUP_REMOVED lines=12> */
.L_x_56:
        /* <DEDUP_REMOVED lines=12> */
.L_x_57:
        /* <DEDUP_REMOVED lines=12> */
.L_x_58:
        /* <DEDUP_REMOVED lines=12> */
.L_x_59:
        /* <DEDUP_REMOVED lines=12> */
.L_x_60:
        /* <DEDUP_REMOVED lines=12> */
.L_x_61:
        /* <DEDUP_REMOVED lines=12> */
.L_x_62:
        /* <DEDUP_REMOVED lines=12> */
.L_x_63:
        /* <DEDUP_REMOVED lines=12> */
.L_x_64:
        /* <DEDUP_REMOVED lines=12> */
.L_x_65:
        /* <DEDUP_REMOVED lines=12> */
.L_x_66:
        /* <DEDUP_REMOVED lines=12> */
.L_x_67:
        /* <DEDUP_REMOVED lines=12> */
.L_x_68:
        /* <DEDUP_REMOVED lines=12> */
.L_x_69:
        /* <DEDUP_REMOVED lines=12> */
.L_x_70:
        /* <DEDUP_REMOVED lines=12> */
.L_x_71:
        /* <DEDUP_REMOVED lines=12> */
.L_x_72:
        /* <DEDUP_REMOVED lines=12> */
.L_x_73:
        /* <DEDUP_REMOVED lines=12> */
.L_x_74:
        /* <DEDUP_REMOVED lines=12> */
.L_x_75:
        /* <DEDUP_REMOVED lines=12> */
.L_x_76:
        /* <DEDUP_REMOVED lines=12> */
.L_x_77:
        /* <DEDUP_REMOVED lines=12> */
.L_x_78:
        /* <DEDUP_REMOVED lines=12> */
.L_x_79:
        /* <DEDUP_REMOVED lines=12> */
.L_x_80:
        /* <DEDUP_REMOVED lines=12> */
.L_x_81:
        /* <DEDUP_REMOVED lines=12> */
.L_x_82:
        /* <DEDUP_REMOVED lines=12> */
.L_x_83:
        /* <DEDUP_REMOVED lines=12> */
.L_x_84:
        /* <DEDUP_REMOVED lines=12> */
.L_x_85:
        /* <DEDUP_REMOVED lines=12> */
.L_x_86:
        /* <DEDUP_REMOVED lines=12> */
.L_x_87:
        /* <DEDUP_REMOVED lines=12> */
.L_x_88:
        /* <DEDUP_REMOVED lines=12> */
.L_x_89:
        /* <DEDUP_REMOVED lines=12> */
.L_x_90:
        /* <DEDUP_REMOVED lines=12> */
.L_x_91:
        /* <DEDUP_REMOVED lines=12> */
.L_x_92:
        /* <DEDUP_REMOVED lines=12> */
.L_x_93:
        /* <DEDUP_REMOVED lines=12> */
.L_x_94:
        /* <DEDUP_REMOVED lines=12> */
.L_x_95:
        /* <DEDUP_REMOVED lines=12> */
.L_x_96:
        /* <DEDUP_REMOVED lines=12> */
.L_x_97:
        /* <DEDUP_REMOVED lines=12> */
.L_x_98:
        /* <DEDUP_REMOVED lines=12> */
.L_x_99:
        /* <DEDUP_REMOVED lines=12> */
.L_x_100:
        /* <DEDUP_REMOVED lines=12> */
.L_x_101:
        /* <DEDUP_REMOVED lines=12> */
.L_x_102:
        /* <DEDUP_REMOVED lines=12> */
.L_x_103:
        /* <DEDUP_REMOVED lines=12> */
.L_x_104:
        /* <DEDUP_REMOVED lines=12> */
.L_x_105:
        /* <DEDUP_REMOVED lines=12> */
.L_x_106:
        /* <DEDUP_REMOVED lines=12> */
.L_x_107:
        /* <DEDUP_REMOVED lines=12> */
.L_x_108:
        /* <DEDUP_REMOVED lines=12> */
.L_x_109:
        /* <DEDUP_REMOVED lines=12> */
.L_x_110:
        /* <DEDUP_REMOVED lines=12> */
.L_x_111:
        /* <DEDUP_REMOVED lines=12> */
.L_x_112:
        /* <DEDUP_REMOVED lines=12> */
.L_x_113:
        /* <DEDUP_REMOVED lines=12> */
.L_x_114:
        /* <DEDUP_REMOVED lines=12> */
.L_x_115:
        /* <DEDUP_REMOVED lines=12> */
.L_x_116:
        /* <DEDUP_REMOVED lines=12> */
.L_x_117:
        /* <DEDUP_REMOVED lines=12> */
.L_x_118:
        /* <DEDUP_REMOVED lines=12> */
.L_x_119:
        /* <DEDUP_REMOVED lines=12> */
.L_x_120:
        /* <DEDUP_REMOVED lines=12> */
.L_x_121:
        /* <DEDUP_REMOVED lines=12> */
.L_x_122:
        /* <DEDUP_REMOVED lines=12> */
.L_x_123:
        /* <DEDUP_REMOVED lines=12> */
.L_x_124:
        /* <DEDUP_REMOVED lines=12> */
.L_x_125:
        /* <DEDUP_REMOVED lines=12> */
.L_x_126:
        /* <DEDUP_REMOVED lines=12> */
.L_x_127:
        /* <DEDUP_REMOVED lines=12> */
.L_x_128:
        /* <DEDUP_REMOVED lines=12> */
.L_x_129:
[----:B------:R-:W0:Y:S01]  /*b890*/  S2UR UR8, SR_CTAID.X ;  /* 0x00000000000879c3 */ /* 0x000e220000002500 */
[----:B------:R-:W1:Y:S01]  /*b8a0*/  LDCU.128 UR4, c[0x0][0x390] ;  /* 0x00007200ff0477ac */ /* 0x000e620008000c00 */
[----:B0-----:R-:W-:-:S04]  /*b8b0*/  USHF.L.U32 UR8, UR8, 0x6, URZ ;  /* 0x0000000608087899 */ /* 0x001fc800080006ff */
[----:B------:R-:W-:Y:S02]  /*b8c0*/  ULOP3.LUT UR9, UR8, 0x1c0, URZ, 0xc0, !UPT ;  /* 0x000001c008097892 */ /* 0x000fe4000f8ec0ff */
[----:B-1----:R-:W-:Y:S02]  /*b8d0*/  UIMAD.WIDE.U32 UR6, UR8, 0x4, UR6 ;  /* 0x00000004080678a5 */ /* 0x002fe4000f8e0006 */
[----:B------:R-:W-:-:S04]  /*b8e0*/  UIMAD.WIDE.U32 UR4, UR9, 0x4, UR4 ;  /* 0x00000004090478a5 */ /* 0x000fc8000f8e0004 */
[----:B------:R-:W-:-:S03]  /*b8f0*/  UIADD3 UR9, UP0, UPT, UR4, 0x20000, URZ ;  /* 0x0002000004097890 */ /* 0x000fc6000ff1e0ff */
[----:B------:R-:W-:Y:S01]  /*b900*/  UMOV UR4, URZ ;  /* 0x000000ff00047c82 */ /* 0x000fe20008000000 */
[----:B------:R-:W-:Y:S02]  /*b910*/  UIADD3.X UR5, UPT, UPT, URZ, UR5, URZ, UP0, !UPT ;  /* 0x00000005ff057290 */ /* 0x000fe400087fe4ff */
[----:B------:R-:W-:-:S04]  /*b920*/  MOV R10, UR9 ;  /* 0x00000009000a7c02 */ /* 0x000fc80008000f00 */
[----:B------:R-:W-:-:S07]  /*b930*/  MOV R11, UR5 ;  /* 0x00000005000b7c02 */ /* 0x000fce0008000f00 */
.L_x_130:
[----:B------:R-:W2:Y:S04]  /*b940*/  LDG.E R0, desc[UR10][R10.64+-0x20000] ;  /* 0xfe00000a0a007981 */ /* 0x000ea8000c1e1900 */
[----:B------:R-:W3:Y:S04]  /*b950*/  LDG.E R220, desc[UR10][R10.64+-0x1f800] ;  /* 0xfe08000a0adc7981 */ /* 0x000ee8000c1e1900 */
[----:B------:R-:W4:Y:S04]  /*b960*/  LDG.E R151, desc[UR10][R10.64+-0x1f000] ;  /* 0xfe10000a0a977981 */ /* 0x000f28000c1e1900 */
[----:B------:R-:W5:Y:S04]  /*b970*/  LDG.E R222, desc[UR10][R10.64+-0x1e800] ;  /* 0xfe18000a0ade7981 */ /* 0x000f68000c1e1900 */
        /* <DEDUP_REMOVED lines=70> */
[----:B------:R-:W5:Y:S01]  /*bde0*/  LDG.E R145, desc[UR10][R10.64+0x5000] ;  /* 0x0050000a0a917981 */ /* 0x000f62000c1e1900 */
[----:B--2---:R-:W-:-:S03]  /*bdf0*/  FFMA R149, R0, R9, RZ ;  /* 0x0000000900957223 */ /* 0x004fc600000000ff */
[----:B------:R-:W2:Y:S01]  /*be00*/  LDG.E R147, desc[UR10][R10.64+0x5800] ;  /* 0x0058000a0a937981 */ /* 0x000ea2000c1e1900 */
[----:B---3--:R-:W-:-:S03]  /*be10*/  FFMA R220, R220, R6, R149 ;  /* 0x00000006dcdc7223 */ /* 0x008fc60000000095 */
[----:B------:R-:W3:Y:S04]  /*be20*/  LDG.E R251, desc[UR10][R10.64+0x1f000] ;  /* 0x01f0000a0afb7981 */ /* 0x000ee8000c1e1900 */
[----:B------:R-:W3:Y:S01]  /*be30*/  LDG.E R149, desc[UR10][R10.64+0x6000] ;  /* 0x0060000a0a957981 */ /* 0x000ee2000c1e1900 */
[----:B----4-:R-:W-:-:S03]  /*be40*/  FFMA R153, R151, R5, R220 ;  /* 0x0000000597997223 */ /* 0x010fc600000000dc */
[----:B------:R-:W4:Y:S01]  /*be50*/  LDG.E R151, desc[UR10][R10.64+0x6800] ;  /* 0x0068000a0a977981 */ /* 0x000f22000c1e1900 */
[----:B-----5:R-:W-:-:S03]  /*be60*/  FFMA R155, R222, R4, R153 ;  /* 0x00000004de9b7223 */ /* 0x020fc60000000099 */
[----:B------:R-:W5:Y:S01]  /*be70*/  LDG.E R153, desc[UR10][R10.64+0x7000] ;  /* 0x0070000a0a997981 */ /* 0x000f62000c1e1900 */
[----:B------:R-:W-:-:S03]  /*be80*/  FFMA R224, R224, R2, R155 ;  /* 0x00000002e0e07223 */ /* 0x000fc6000000009b */
        /* <DEDUP_REMOVED lines=93> */
[----:B------:R-:W-:-:S04]  /*c460*/  FFMA R249, R164, R107, R249 ;  /* 0x0000006ba4f97223 */ /* 0x000fc800000000f9 */
[----:B------:R-:W-:Y:S02]  /*c470*/  FFMA R162, R162, R109, R249 ;  /* 0x0000006da2a27223 */ /* 0x000fe400000000f9 */
[----:B------:R-:W5:Y:S02]  /*c480*/  LDG.E R249, desc[UR10][R10.64+0x1f800] ;  /* 0x01f8000a0af97981 */ /* 0x000f64000c1e1900 */
        /* <DEDUP_REMOVED lines=22> */
[----:B--2---:R-:W-:-:S04]  /*c5f0*/  FFMA R12, R147, R112, R12 ;  /* 0x00000070930c7223 */ /* 0x004fc8000000000c */
[----:B---3--:R-:W-:-:S04]  /*c600*/  FFMA R12, R149, R110, R12 ;  /* 0x0000006e950c7223 */ /* 0x008fc8000000000c */
[----:B----4-:R-:W-:-:S04]  /*c610*/  FFMA R12, R151, R108, R12 ;  /* 0x0000006c970c7223 */ /* 0x010fc8000000000c */
[----:B-----5:R-:W-:-:S04]  /*c620*/  FFMA R12, R153, R106, R12 ;  /* 0x0000006a990c7223 */ /* 0x020fc8000000000c */
        /* <DEDUP_REMOVED lines=48> */
[----:B------:R-:W-:Y:S01]  /*c930*/  IMAD.U32 R12, RZ, RZ, UR6 ;  /* 0x00000006ff0c7e24 */ /* 0x000fe2000f8e00ff */
[----:B------:R-:W-:Y:S02]  /*c940*/  MOV R13, UR7 ;  /* 0x00000007000d7c02 */ /* 0x000fe40008000f00 */
[----:B------:R-:W-:Y:S01]  /*c950*/  FFMA R249, R249, R14, R0 ;  /* 0x0000000ef9f97223 */ /* 0x000fe20000000000 */
[----:B------:R-:W-:-:S04]  /*c960*/  UIADD3 UR6, UP0, UPT, UR6, 0x4, URZ ;  /* 0x0000000406067890 */ /* 0x000fc8000ff1e0ff */
[----:B------:R0:W-:Y:S01]  /*c970*/  STG.E desc[UR10][R12.64], R249 ;  /* 0x000000f90c007986 */ /* 0x0001e2000c10190a */
[----:B------:R-:W-:Y:S02]  /*c980*/  UIADD3 UR4, UPT, UPT, UR4, 0x1, URZ ;  /* 0x0000000104047890 */ /* 0x000fe4000fffe0ff */
[----:B------:R-:W-:Y:S02]  /*c990*/  UIADD3.X UR7, UPT, UPT, URZ, UR7, URZ, UP0, !UPT ;  /* 0x00000007ff077290 */ /* 0x000fe400087fe4ff */
[----:B------:R-:W-:Y:S01]  /*c9a0*/  UISETP.NE.AND UP0, UPT, UR4, 0x40, UPT ;  /* 0x000000400400788c */ /* 0x000fe2000bf05270 */
[----:B------:R-:W-:-:S04]  /*c9b0*/  IADD3 R10, P0, PT, R10, 0x4, RZ ;  /* 0x000000040a0a7810 */ /* 0x000fc80007f1e0ff */
[----:B------:R-:W-:-:S04]  /*c9c0*/  IADD3.X R11, PT, PT, RZ, R11, RZ, P0, !PT ;  /* 0x0000000bff0b7210 */ /* 0x000fc800007fe4ff */
[----:B0-----:R-:W-:Y:S05]  /*c9d0*/  BRA.U UP0, `(.L_x_130) ;  /* 0xffffffed00d87547 */ /* 0x001fea000b83ffff */
[----:B------:R-:W-:Y:S05]  /*c9e0*/  EXIT ;  /* 0x000000000000794d */ /* 0x000fea0003800000 */
        .weak           $__internal_0_$__cuda_sm3x_div_rn_noftz_f32_slowpath
        .type           $__internal_0_$__cuda_sm3x_div_rn_noftz_f32_slowpath,@function
        .size           $__internal_0_$__cuda_sm3x_div_rn_noftz_f32_slowpath,(.L_x_140 - $__internal_0_$__cuda_sm3x_div_rn_noftz_f32_slowpath)
$__internal_0_$__cuda_sm3x_div_rn_noftz_f32_slowpath:
[----:B------:R-:W-:Y:S02]  /*c9f0*/  SHF.R.U32.HI R135, RZ, 0x17, R3 ;  /* 0x00000017ff877819 */ /* 0x000fe40000011603 */
[----:B------:R-:W-:Y:S02]  /*ca00*/  SHF.R.U32.HI R194, RZ, 0x17, R0 ;  /* 0x00000017ffc27819 */ /* 0x000fe40000011600 */
[----:B------:R-:W-:Y:S02]  /*ca10*/  LOP3.LUT R135, R135, 0xff, RZ, 0xc0, !PT ;  /* 0x000000ff87877812 */ /* 0x000fe400078ec0ff */
[----:B------:R-:W-:Y:S02]  /*ca20*/  LOP3.LUT R194, R194, 0xff, RZ, 0xc0, !PT ;  /* 0x000000ffc2c27812 */ /* 0x000fe400078ec0ff */
[----:B------:R-:W-:Y:S02]  /*ca30*/  IADD3 R139, PT, PT, R135, -0x1, RZ ;  /* 0xffffffff878b7810 */ /* 0x000fe40007ffe0ff */
[----:B------:R-:W-:Y:S01]  /*ca40*/  MOV R137, R3 ;  /* 0x0000000300897202 */ /* 0x000fe20000000f00 */
[----:B------:R-:W-:Y:S01]  /*ca50*/  VIADD R141, R194, 0xffffffff ;  /* 0xffffffffc28d7836 */ /* 0x000fe20000000000 */
[----:B------:R-:W-:-:S04]  /*ca60*/  ISETP.GT.U32.AND P0, PT, R139, 0xfd, PT ;  /* 0x000000fd8b00780c */ /* 0x000fc80003f04070 */
[----:B------:R-:W-:-:S13]  /*ca70*/  ISETP.GT.U32.OR P0, PT, R141, 0xfd, P0 ;  /* 0x000000fd8d00780c */ /* 0x000fda0000704470 */
[----:B------:R-:W-:Y:S01]  /*ca80*/  @!P0 MOV R15, RZ ;  /* 0x000000ff000f8202 */ /* 0x000fe20000000f00 */
[----:B------:R-:W-:Y:S06]  /*ca90*/  @!P0 BRA `(.L_x_131) ;  /* 0x00000000005c8947 */ /* 0x000fec0003800000 */
[----:B------:R-:W-:Y:S02]  /*caa0*/  FSETP.GTU.FTZ.AND P0, PT, |R0|, +INF , PT ;  /* 0x7f8000000000780b */ /* 0x000fe40003f1c200 */
[----:B------:R-:W-:-:S04]  /*cab0*/  FSETP.GTU.FTZ.AND P1, PT, |R3|, +INF , PT ;  /* 0x7f8000000300780b */ /* 0x000fc80003f3c200 */
[----:B------:R-:W-:-:S13]  /*cac0*/  PLOP3.LUT P0, PT, P0, P1, PT, 0xf8, 0x8f ;  /* 0x00000000008f781c */ /* 0x000fda0000703f70 */
[----:B------:R-:W-:Y:S05]  /*cad0*/  @P0 BRA `(.L_x_132) ;  /* 0x0000000400440947 */ /* 0x000fea0003800000 */
[----:B------:R-:W-:-:S13]  /*cae0*/  LOP3.LUT P0, RZ, R137, 0x7fffffff, R0, 0xc8, !PT ;  /* 0x7fffffff89ff7812 */ /* 0x000fda000780c800 */
[----:B------:R-:W-:Y:S05]  /*caf0*/  @!P0 BRA `(.L_x_133) ;  /* 0x0000000400348947 */ /* 0x000fea0003800000 */
[C---:B------:R-:W-:Y:S02]  /*cb00*/  FSETP.NEU.FTZ.AND P0, PT, |R0|.reuse, +INF , PT ;  /* 0x7f8000000000780b */ /* 0x040fe40003f1d200 */
[----:B------:R-:W-:Y:S02]  /*cb10*/  FSETP.NEU.FTZ.AND P2, PT, |R3|, +INF , PT ;  /* 0x7f8000000300780b */ /* 0x000fe40003f5d200 */
[----:B------:R-:W-:-:S11]  /*cb20*/  FSETP.NEU.FTZ.AND P1, PT, |R0|, +INF , PT ;  /* 0x7f8000000000780b */ /* 0x000fd60003f3d200 */
[----:B------:R-:W-:Y:S05]  /*cb30*/  @!P2 BRA !P0, `(.L_x_133) ;  /* 0x000000040024a947 */ /* 0x000fea0004000000 */
[----:B------:R-:W-:-:S04]  /*cb40*/  LOP3.LUT P0, RZ, R0, 0x7fffffff, RZ, 0xc0, !PT ;  /* 0x7fffffff00ff7812 */ /* 0x000fc8000780c0ff */
[----:B------:R-:W-:-:S13]  /*cb50*/  PLOP3.LUT P0, PT, P2, P0, PT, 0x2f, 0xf2 ;  /* 0x0000000000f2781c */ /* 0x000fda0001700577 */
[----:B------:R-:W-:Y:S05]  /*cb60*/  @P0 BRA `(.L_x_134) ;  /* 0x0000000400100947 */ /* 0x000fea0003800000 */
[----:B------:R-:W-:-:S04]  /*cb70*/  LOP3.LUT P0, RZ, R137, 0x7fffffff, RZ, 0xc0, !PT ;  /* 0x7fffffff89ff7812 */ /* 0x000fc8000780c0ff */
[----:B------:R-:W-:-:S13]  /*cb80*/  PLOP3.LUT P0, PT, P1, P0, PT, 0x2f, 0xf2 ;  /* 0x0000000000f2781c */ /* 0x000fda0000f00577 */
[----:B------:R-:W-:Y:S05]  /*cb90*/  @P0 BRA `(.L_x_135) ;  /* 0x0000000000f80947 */ /* 0x000fea0003800000 */
[----:B------:R-:W-:Y:S02]  /*cba0*/  ISETP.GE.AND P0, PT, R141, RZ, PT ;  /* 0x000000ff8d00720c */ /* 0x000fe40003f06270 */
[----:B------:R-:W-:-:S11]  /*cbb0*/  ISETP.GE.AND P1, PT, R139, RZ, PT ;  /* 0x000000ff8b00720c */ /* 0x000fd60003f26270 */
[----:B------:R-:W-:Y:S01]  /*cbc0*/  @P0 MOV R15, RZ ;  /* 0x000000ff000f0202 */ /* 0x000fe20000000f00 */
[----:B------:R-:W-:Y:S02]  /*cbd0*/  @!P0 IMAD.MOV.U32 R15, RZ, RZ, -0x40 ;  /* 0xffffffc0ff0f8424 */ /* 0x000fe400078e00ff */
[----:B------:R-:W-:Y:S01]  /*cbe0*/  @!P0 FFMA R0, R0, 1.84467440737095516160e+19, RZ ;  /* 0x5f80000000008823 */ /* 0x000fe200000000ff */
[----:B------:R-:W-:Y:S02]  /*cbf0*/  @!P1 FFMA R137, R3, 1.84467440737095516160e+19, RZ ;  /* 0x5f80000003899823 */ /* 0x000fe400000000ff */
[----:B------:R-:W-:-:S07]  /*cc00*/  @!P1 IADD3 R15, PT, PT, R15, 0x40, RZ ;  /* 0x000000400f0f9810 */ /* 0x000fce0007ffe0ff */
.L_x_131:
[----:B------:R-:W-:Y:S02]  /*cc10*/  LEA R192, R135, 0xc0800000, 0x17 ;  /* 0xc080000087c07811 */ /* 0x000fe400078eb8ff */
[----:B------:R-:W-:Y:S02]  /*cc20*/  IADD3 R194, PT, PT, R194, -0x7f, RZ ;  /* 0xffffff81c2c27810 */ /* 0x000fe40007ffe0ff */
[----:B------:R-:W-:-:S03]  /*cc30*/  IADD3 R143, PT, PT, -R192, R137, RZ ;  /* 0x00000089c08f7210 */ /* 0x000fc60007ffe1ff */
[C---:B------:R-:W-:Y:S01]  /*cc40*/  IMAD R0, R194.reuse, -0x800000, R0 ;  /* 0xff800000c2007824 */ /* 0x040fe200078e0200 */
[----:B------:R-:W0:Y:S01]  /*cc50*/  MUFU.RCP R192, R143 ;  /* 0x0000008f00c07308 */ /* 0x000e220000001000 */
[----:B------:R-:W-:Y:S01]  /*cc60*/  FADD.FTZ R139, -R143, -RZ ;  /* 0x800000ff8f8b7221 */ /* 0x000fe20000010100 */
[----:B------:R-:W-:-:S05]  /*cc70*/  IADD3 R194, PT, PT, R194, 0x7f, -R135 ;  /* 0x0000007fc2c27810 */ /* 0x000fca0007ffe887 */
[----:B------:R-:W-:Y:S02]  /*cc80*/  IMAD.IADD R135, R194, 0x1, R15 ;  /* 0x00000001c2877824 */ /* 0x000fe400078e020f */
[----:B0-----:R-:W-:-:S04]  /*cc90*/  FFMA R137, R192, R139, 1 ;  /* 0x3f800000c0897423 */ /* 0x001fc8000000008b */
[----:B------:R-:W-:-:S04]  /*cca0*/  FFMA R137, R192, R137, R192 ;  /* 0x00000089c0897223 */ /* 0x000fc800000000c0 */
[----:B------:R-:W-:-:S04]  /*ccb0*/  FFMA R192, R0, R137, RZ ;  /* 0x0000008900c07223 */ /* 0x000fc800000000ff */
[----:B------:R-:W-:-:S04]  /*ccc0*/  FFMA R141, R139, R192, R0 ;  /* 0x000000c08b8d7223 */ /* 0x000fc80000000000 */
[----:B------:R-:W-:-:S04]  /*ccd0*/  FFMA R192, R137, R141, R192 ;  /* 0x0000008d89c07223 */ /* 0x000fc800000000c0 */
[----:B------:R-:W-:-:S04]  /*cce0*/  FFMA R139, R139, R192, R0 ;  /* 0x000000c08b8b7223 */ /* 0x000fc80000000000 */
[----:B------:R-:W-:-:S05]  /*ccf0*/  FFMA R0, R137, R139, R192 ;  /* 0x0000008b89007223 */ /* 0x000fca00000000c0 */
[----:B------:R-:W-:-:S04]  /*cd00*/  SHF.R.U32.HI R141, RZ, 0x17, R0 ;  /* 0x00000017ff8d7819 */ /* 0x000fc80000011600 */
[----:B------:R-:W-:-:S04]  /*cd10*/  LOP3.LUT R194, R141, 0xff, RZ, 0xc0, !PT ;  /* 0x000000ff8dc27812 */ /* 0x000fc800078ec0ff */
[----:B------:R-:W-:-:S04]  /*cd20*/  IADD3 R15, PT, PT, R194, R135, RZ ;  /* 0x00000087c20f7210 */ /* 0x000fc80007ffe0ff */
[----:B------:R-:W-:-:S04]  /*cd30*/  IADD3 R141, PT, PT, R15, -0x1, RZ ;  /* 0xffffffff0f8d7810 */ /* 0x000fc80007ffe0ff */
[----:B------:R-:W-:-:S13]  /*cd40*/  ISETP.GE.U32.AND P0, PT, R141, 0xfe, PT ;  /* 0x000000fe8d00780c */ /* 0x000fda0003f06070 */
[----:B------:R-:W-:Y:S05]  /*cd50*/  @!P0 BRA `(.L_x_136) ;  /* 0x0000000000808947 */ /* 0x000fea0003800000 */
[----:B------:R-:W-:-:S13]  /*cd60*/  ISETP.GT.AND P0, PT, R15, 0xfe, PT ;  /* 0x000000fe0f00780c */ /* 0x000fda0003f04270 */
[----:B------:R-:W-:Y:S05]  /*cd70*/  @P0 BRA `(.L_x_137) ;  /* 0x00000000006c0947 */ /* 0x000fea0003800000 */
[----:B------:R-:W-:-:S13]  /*cd80*/  ISETP.GE.AND P0, PT, R15, 0x1, PT ;  /* 0x000000010f00780c */ /* 0x000fda0003f06270 */
[----:B------:R-:W-:Y:S05]  /*cd90*/  @P0 BRA `(.L_x_138) ;  /* 0x0000000000980947 */ /* 0x000fea0003800000 */
[----:B------:R-:W-:Y:S02]  /*cda0*/  ISETP.GE.AND P0, PT, R15, -0x18, PT ;  /* 0xffffffe80f00780c */ /* 0x000fe40003f06270 */
[----:B------:R-:W-:-:S11]  /*cdb0*/  LOP3.LUT R0, R0, 0x80000000, RZ, 0xc0, !PT ;  /* 0x8000000000007812 */ /* 0x000fd600078ec0ff */
[----:B------:R-:W-:Y:S05]  /*cdc0*/  @!P0 BRA `(.L_x_138) ;  /* 0x00000000008c8947 */ /* 0x000fea0003800000 */
[-CC-:B------:R-:W-:Y:S01]  /*cdd0*/  FFMA.RZ R141, R137, R139.reuse, R192.reuse ;  /* 0x0000008b898d7223 */ /* 0x180fe2000000c0c0 */
[----:B------:R-:W-:Y:S01]  /*cde0*/  IADD3 R194, PT, PT, R15, 0x20, RZ ;  /* 0x000000200fc27810 */ /* 0x000fe20007ffe0ff */
[CCC-:B------:R-:W-:Y:S01]  /*cdf0*/  FFMA.RP R135, R137.reuse, R139.reuse, R192.reuse ;  /* 0x0000008b89877223 */ /* 0x1c0fe200000080c0 */
[----:B------:R-:W-:Y:S01]  /*ce00*/  FFMA.RM R192, R137, R139, R192 ;  /* 0x0000008b89c07223 */ /* 0x000fe200000040c0 */
[----:B------:R-:W-:Y:S02]  /*ce10*/  ISETP.NE.AND P2, PT, R15, RZ, PT ;  /* 0x000000ff0f00720c */ /* 0x000fe40003f45270 */
[----:B------:R-:W-:Y:S02]  /*ce20*/  LOP3.LUT R141, R141, 0x7fffff, RZ, 0xc0, !PT ;  /* 0x007fffff8d8d7812 */ /* 0x000fe400078ec0ff */
[----:B------:R-:W-:Y:S01]  /*ce30*/  ISETP.NE.AND P1, PT, R15, RZ, PT ;  /* 0x000000ff0f00720c */ /* 0x000fe20003f25270 */
[----:B------:R-:W-:Y:S01]  /*ce40*/  IMAD.MOV R15, RZ, RZ, -R15 ;  /* 0x000000ffff0f7224 */ /* 0x000fe200078e0a0f */
[----:B------:R-:W-:-:S02]  /*ce50*/  LOP3.LUT R141, R141, 0x800000, RZ, 0xfc, !PT ;  /* 0x008000008d8d7812 */ /* 0x000fc400078efcff */
[----:B------:R-:W-:Y:S02]  /*ce60*/  FSETP.NEU.FTZ.AND P0, PT, R135, R192, PT ;  /* 0x000000c08700720b */ /* 0x000fe40003f1d000 */
[----:B------:R-:W-:Y:S02]  /*ce70*/  SHF.L.U32 R194, R141, R194, RZ ;  /* 0x000000c28dc27219 */ /* 0x000fe400000006ff */
[----:B------:R-:W-:Y:S02]  /*ce80*/  SEL R192, R15, RZ, P2 ;  /* 0x000000ff0fc07207 */ /* 0x000fe40001000000 */
[----:B------:R-:W-:Y:S02]  /*ce90*/  ISETP.NE.AND P1, PT, R194, RZ, P1 ;  /* 0x000000ffc200720c */ /* 0x000fe40000f25270 */
[----:B------:R-:W-:Y:S02]  /*cea0*/  SHF.R.U32.HI R141, RZ, R192, R141 ;  /* 0x000000c0ff8d7219 */ /* 0x000fe4000001168d */
[----:B------:R-:W-:-:S02]  /*ceb0*/  PLOP3.LUT P0, PT, P0, P1, PT, 0xf8, 0x8f ;  /* 0x00000000008f781c */ /* 0x000fc40000703f70 */
[----:B------:R-:W-:Y:S02]  /*cec0*/  SHF.R.U32.HI R15, RZ, 0x1, R141 ;  /* 0x00000001ff0f7819 */ /* 0x000fe4000001168d */
[----:B------:R-:W-:-:S04]  /*ced0*/  SEL R192, RZ, 0x1, !P0 ;  /* 0x00000001ffc07807 */ /* 0x000fc80004000000 */
[----:B------:R-:W-:-:S04]  /*cee0*/  LOP3.LUT R192, R192, 0x1, R15, 0xf8, !PT ;  /* 0x00000001c0c07812 */ /* 0x000fc800078ef80f */
[----:B------:R-:W-:-:S04]  /*cef0*/  LOP3.LUT R192, R192, R141, RZ, 0xc0, !PT ;  /* 0x0000008dc0c07212 */ /* 0x000fc800078ec0ff */
[----:B------:R-:W-:-:S04]  /*cf00*/  IADD3 R15, PT, PT, R15, R192, RZ ;  /* 0x000000c00f0f7210 */ /* 0x000fc80007ffe0ff */
[----:B------:R-:W-:Y:S01]  /*cf10*/  LOP3.LUT R0, R15, R0, RZ, 0xfc, !PT ;  /* 0x000000000f007212 */ /* 0x000fe200078efcff */
[----:B------:R-:W-:Y:S06]  /*cf20*/  BRA `(.L_x_138) ;  /* 0x0000000000347947 */ /* 0x000fec0003800000 */
.L_x_137:
[----:B------:R-:W-:-:S04]  /*cf30*/  LOP3.LUT R0, R0, 0x80000000, RZ, 0xc0, !PT ;  /* 0x8000000000007812 */ /* 0x000fc800078ec0ff */
[----:B------:R-:W-:Y:S01]  /*cf40*/  LOP3.LUT R0, R0, 0x7f800000, RZ, 0xfc, !PT ;  /* 0x7f80000000007812 */ /* 0x000fe200078efcff */
[----:B------:R-:W-:Y:S06]  /*cf50*/  BRA `(.L_x_138) ;  /* 0x0000000000287947 */ /* 0x000fec0003800000 */
.L_x_136:
[----:B------:R-:W-:Y:S01]  /*cf60*/  LEA R0, R135, R0, 0x17 ;  /* 0x0000000087007211 */ /* 0x000fe200078eb8ff */
[----:B------:R-:W-:Y:S06]  /*cf70*/  BRA `(.L_x_138) ;  /* 0x0000000000207947 */ /* 0x000fec0003800000 */
.L_x_135:
[----:B------:R-:W-:-:S04]  /*cf80*/  LOP3.LUT R0, R137, 0x80000000, R0, 0x48, !PT ;  /* 0x8000000089007812 */ /* 0x000fc800078e4800 */
[----:B------:R-:W-:Y:S01]  /*cf90*/  LOP3.LUT R0, R0, 0x7f800000, RZ, 0xfc, !PT ;  /* 0x7f80000000007812 */ /* 0x000fe200078efcff */
[----:B------:R-:W-:Y:S06]  /*cfa0*/  BRA `(.L_x_138) ;  /* 0x0000000000147947 */ /* 0x000fec0003800000 */
.L_x_134:
[----:B------:R-:W-:Y:S01]  /*cfb0*/  LOP3.LUT R0, R137, 0x80000000, R0, 0x48, !PT ;  /* 0x8000000089007812 */ /* 0x000fe200078e4800 */
[----:B------:R-:W-:Y:S06]  /*cfc0*/  BRA `(.L_x_138) ;  /* 0x00000000000c7947 */ /* 0x000fec0003800000 */
.L_x_133:
[----:B------:R-:W0:Y:S01]  /*cfd0*/  MUFU.RSQ R0, -QNAN ;  /* 0xffc0000000007908 */ /* 0x000e220000001400 */
[----:B------:R-:W-:Y:S05]  /*cfe0*/  BRA `(.L_x_138) ;  /* 0x0000000000047947 */ /* 0x000fea0003800000 */
.L_x_132:
[----:B------:R-:W-:-:S07]  /*cff0*/  FADD.FTZ R0, R0, R3 ;  /* 0x0000000300007221 */ /* 0x000fce0000010000 */
.L_x_138:
[----:B------:R-:W-:-:S04]  /*d000*/  HFMA2 R15, -RZ, RZ, 0, 0 ;  /* 0x00000000ff0f7431 */ /* 0x000fc800000001ff */
[----:B0-----:R-:W-:Y:S05]  /*d010*/  RET.REL.NODEC R14 `(_Z13gqa_attentionPfS_S_S_) ;  /* 0xffffff2c0ef87950 */ /* 0x001fea0003c3ffff */
.L_x_139:
[----:B------:R-:W-:-:S00]  /*d020*/  BRA `(.L_x_139) ;  /* 0xfffffffc00fc7947 */ /* 0x000fc0000383ffff */
[----:B------:R-:W-:-:S00]  /*d030*/  NOP ;  /* 0x0000000000007918 */ /* 0x000fc00000000000 */
        /* <DEDUP_REMOVED lines=12> */
.L_x_140:


//--------------------- .nv.shared.reserved.0     --------------------------
	.section	.nv.shared.reserved.0,"aw",@nobits
	.weak		__nv_reservedSMEM_offset_0_alias
	.size		__nv_reservedSMEM_offset_0_alias, 0, 64
	.other		__nv_reservedSMEM_offset_0_alias,@"STO_CUDA_RESERVED_SHARED STV_DEFAULT"
__nv_reservedSMEM_offset_0_alias:
	.zero		0
	.zero		64


//--------------------- .nv.constant0._Z13gqa_attentionPfS_S_S_ --------------------------
	.section	.nv.constant0._Z13gqa_attentionPfS_S_S_,"a",@progbits
	.sectionflags	@""
	.align	4
.nv.constant0._Z13gqa_attentionPfS_S_S_:
	.zero		928


//--------------------- SYMBOLS --------------------------

	.type		.nv.reservedSmem.offset0,@object
	.size		.nv.reservedSmem.offset0,0x4
